	.headerflags	@"EF_CUDA_TEXMODE_UNIFIED EF_CUDA_64BIT_ADDRESS EF_CUDA_ACCELERATORS EF_CUDA_SM90 EF_CUDA_VIRTUAL_SM(EF_CUDA_SM90)"
	.elftype	@"ET_EXEC"


//--------------------- .nv.info                  --------------------------
	.section	.nv.info,"",@"SHT_CUDA_INFO"
	.align	4


	//----- nvinfo : EIATTR_REGCOUNT
	.align		4
        /*0000*/ 	.byte	0x04, 0x2f
        /*0002*/ 	.short	(.L_1 - .L_0)
	.align		4
.L_0:
        /*0004*/ 	.word	index@(triton_mm)
        /*0008*/ 	.word	0x00000040


	//----- nvinfo : EIATTR_MIN_STACK_SIZE
	.align		4
.L_1:
        /*000c*/ 	.byte	0x04, 0x12
        /*000e*/ 	.short	(.L_3 - .L_2)
	.align		4
.L_2:
        /*0010*/ 	.word	index@(triton_mm)
        /*0014*/ 	.word	0x00000000


	//----- nvinfo : EIATTR_FRAME_SIZE
	.align		4
.L_3:
        /*0018*/ 	.byte	0x04, 0x11
        /*001a*/ 	.short	(.L_5 - .L_4)
	.align		4
.L_4:
        /*001c*/ 	.word	index@(triton_mm)
        /*0020*/ 	.word	0x00000000


	//----- nvinfo : EIATTR_MIN_STACK_SIZE
	.align		4
.L_5:
        /*0024*/ 	.byte	0x04, 0x12
        /*0026*/ 	.short	(.L_7 - .L_6)
	.align		4
.L_6:
        /*0028*/ 	.word	index@(triton_mm)
        /*002c*/ 	.word	0x00000000
.L_7:


//--------------------- .nv.info.triton_mm        --------------------------
	.section	.nv.info.triton_mm,"",@"SHT_CUDA_INFO"
	.sectionflags	@""
	.align	4


	//----- nvinfo : EIATTR_CUDA_API_VERSION
	.align		4
        /*0000*/ 	.byte	0x04, 0x37
        /*0002*/ 	.short	(.L_9 - .L_8)
.L_8:
        /*0004*/ 	.word	0x0000007c


	//----- nvinfo : EIATTR_KPARAM_INFO
	.align		4
.L_9:
        /*0008*/ 	.byte	0x04, 0x17
        /*000a*/ 	.short	(.L_11 - .L_10)
.L_10:
        /*000c*/ 	.word	0x00000000
        /*0010*/ 	.short	0x0003
        /*0012*/ 	.short	0x0018
        /*0014*/ 	.byte	0x00, 0xf0, 0x11, 0x00


	//----- nvinfo : EIATTR_KPARAM_INFO
	.align		4
.L_11:
        /*0018*/ 	.byte	0x04, 0x17
        /*001a*/ 	.short	(.L_13 - .L_12)
.L_12:
        /*001c*/ 	.word	0x00000000
        /*0020*/ 	.short	0x0002
        /*0022*/ 	.short	0x0010
        /*0024*/ 	.byte	0x00, 0xf0, 0x21, 0x00


	//----- nvinfo : EIATTR_KPARAM_INFO
	.align		4
.L_13:
        /*0028*/ 	.byte	0x04, 0x17
        /*002a*/ 	.short	(.L_15 - .L_14)
.L_14:
        /*002c*/ 	.word	0x00000000
        /*0030*/ 	.short	0x0001
        /*0032*/ 	.short	0x0008
        /*0034*/ 	.byte	0x00, 0xf0, 0x21, 0x00


	//----- nvinfo : EIATTR_KPARAM_INFO
	.align		4
.L_15:
        /*0038*/ 	.byte	0x04, 0x17
        /*003a*/ 	.short	(.L_17 - .L_16)
.L_16:
        /*003c*/ 	.word	0x00000000
        /*0040*/ 	.short	0x0000
        /*0042*/ 	.short	0x0000
        /*0044*/ 	.byte	0x00, 0xf0, 0x21, 0x00


	//----- nvinfo : EIATTR_SPARSE_MMA_MASK
	.align		4
.L_17:
        /*0048*/ 	.byte	0x03, 0x50
        /*004a*/ 	.short	0x0000


	//----- nvinfo : EIATTR_MAXREG_COUNT
	.align		4
        /*004c*/ 	.byte	0x03, 0x1b
        /*004e*/ 	.short	0x00ff


	//----- nvinfo : EIATTR_COOP_GROUP_MASK_REGIDS
	.align		4
        /*0050*/ 	.byte	0x04, 0x29
        /*0052*/ 	.short	(.L_19 - .L_18)


	//   ....[0]....
.L_18:
        /*0054*/ 	.word	0xffffffff


	//----- nvinfo : EIATTR_COOP_GROUP_INSTR_OFFSETS
	.align		4
.L_19:
        /*0058*/ 	.byte	0x04, 0x28
        /*005a*/ 	.short	(.L_21 - .L_20)


	//   ....[0]....
.L_20:
        /*005c*/ 	.word	0x00000b40


	//----- nvinfo : EIATTR_EXIT_INSTR_OFFSETS
	.align		4
.L_21:
        /*0060*/ 	.byte	0x04, 0x1c
        /*0062*/ 	.short	(.L_23 - .L_22)


	//   ....[0]....
.L_22:
        /*0064*/ 	.word	0x00000050


	//   ....[1]....
        /*0068*/ 	.word	0x00001da0


	//   ....[2]....
        /*006c*/ 	.word	0x00001df0


	//----- nvinfo : EIATTR_MAX_THREADS
	.align		4
.L_23:
        /*0070*/ 	.byte	0x04, 0x05
        /*0072*/ 	.short	(.L_25 - .L_24)
.L_24:
        /*0074*/ 	.word	0x00000100
        /*0078*/ 	.word	0x00000001
        /*007c*/ 	.word	0x00000001


	//----- nvinfo : EIATTR_CBANK_PARAM_SIZE
	.align		4
.L_25:
        /*0080*/ 	.byte	0x03, 0x19
        /*0082*/ 	.short	0x001c


	//----- nvinfo : EIATTR_PARAM_CBANK
	.align		4
        /*0084*/ 	.byte	0x04, 0x0a
        /*0086*/ 	.short	(.L_27 - .L_26)
	.align		4
.L_26:
        /*0088*/ 	.word	index@(.nv.constant0.triton_mm)
        /*008c*/ 	.short	0x0210
        /*008e*/ 	.short	0x001c


	//----- nvinfo : EIATTR_SW_WAR
	.align		4
.L_27:
        /*0090*/ 	.byte	0x04, 0x36
        /*0092*/ 	.short	(.L_29 - .L_28)
.L_28:
        /*0094*/ 	.word	0x00000008
.L_29:


//--------------------- .nv.callgraph             --------------------------
	.section	.nv.callgraph,"",@"SHT_CUDA_CALLGRAPH"
	.align	4
	.sectionentsize	8
	.align		4
        /*0000*/ 	.word	0x00000000
	.align		4
        /*0004*/ 	.word	0xffffffff
	.align		4
        /*0008*/ 	.word	0x00000000
	.align		4
        /*000c*/ 	.word	0xfffffffe
	.align		4
        /*0010*/ 	.word	0x00000000
	.align		4
        /*0014*/ 	.word	0xfffffffd
	.align		4
        /*0018*/ 	.word	0x00000000
	.align		4
        /*001c*/ 	.word	0xfffffffc


//--------------------- .text.triton_mm           --------------------------
	.section	.text.triton_mm,"ax",@progbits
	.sectionflags	@"SHF_BARRIERS=1"
	.align	128
        .global         triton_mm
        .type           triton_mm,@function
        .size           triton_mm,(.L_x_2 - triton_mm)
        .other          triton_mm,@"STO_CUDA_ENTRY STV_DEFAULT"
triton_mm:
.text.triton_mm:
[----:B------:R-:W1:Y:S02]  /*0000*/  LDC R1, c[0x0][0x28] ;  /* 0x00000a00ff017b82 */ /* 0x000e640000000800 */
[----:B------:R-:W2:Y:S01]  /*0010*/  LDC R8, c[0x0][0x228] ;  /* 0x00008a00ff087b82 */ /* 0x000ea20000000800 */
[----:B------:R-:W-:-:S04]  /*0020*/  IMAD.MOV.U32 R3, RZ, RZ, 0x3000 ;  /* 0x00003000ff037424 */ /* 0x000fc800078e00ff */
[----:B--2---:R-:W-:-:S05]  /*0030*/  IMAD R0, R8, R3, 0x3000000 ;  /* 0x0300000008007424 */ /* 0x004fca00078e0203 */
[----:B------:R-:W-:-:S13]  /*0040*/  ISETP.NE.AND P0, PT, R0, RZ, PT ;  /* 0x000000ff0000720c */ /* 0x000fda0003f05270 */
[----:B------:R-:W-:Y:S05]  /*0050*/  @!P0 EXIT ;  /* 0x000000000000894d */ /* 0x000fea0003800000 */
[----:B------:R-:W2:Y:S01]  /*0060*/  S2R R10, SR_CTAID.X ;  /* 0x00000000000a7919 */ /* 0x000ea20000002500 */
[----:B------:R-:W-:Y:S01]  /*0070*/  VIADD R0, R8, 0x103f ;  /* 0x0000103f08007836 */ /* 0x000fe20000000000 */
[----:B------:R-:W3:Y:S01]  /*0080*/  S2UR UR4, SR_CgaCtaId ;  /* 0x00000000000479c3 */ /* 0x000ee20000008800 */
[----:B------:R-:W-:Y:S01]  /*0090*/  UMOV UR6, 0x400 ;  /* 0x0000040000067882 */ /* 0x000fe20000000000 */
[----:B------:R-:W-:Y:S01]  /*00a0*/  ULDC.64 UR20, c[0x0][0x208] ;  /* 0x0000820000147ab9 */ /* 0x000fe20000000a00 */
[----:B------:R-:W-:Y:S01]  /*00b0*/  IMAD.MOV.U32 R59, RZ, RZ, 0x2 ;  /* 0x00000002ff3b7424 */ /* 0x000fe200078e00ff */
[----:B------:R-:W-:Y:S02]  /*00c0*/  SHF.R.S32.HI R3, RZ, 0x1f, R0 ;  /* 0x0000001fff037819 */ /* 0x000fe40000011400 */
[----:B------:R-:W-:Y:S02]  /*00d0*/  CS2R R24, SRZ ;  /* 0x0000000000187805 */ /* 0x000fe4000001ff00 */
[----:B------:R-:W-:-:S02]  /*00e0*/  CS2R R26, SRZ ;  /* 0x00000000001a7805 */ /* 0x000fc4000001ff00 */
[----:B------:R-:W-:Y:S02]  /*00f0*/  CS2R R28, SRZ ;  /* 0x00000000001c7805 */ /* 0x000fe4000001ff00 */
[----:B------:R-:W-:Y:S01]  /*0100*/  LEA.HI R3, R3, R0, RZ, 0x6 ;  /* 0x0000000003037211 */ /* 0x000fe200078f30ff */
[----:B------:R-:W-:Y:S01]  /*0110*/  VIADD R0, R8, 0x1000 ;  /* 0x0000100008007836 */ /* 0x000fe20000000000 */
[----:B------:R-:W-:Y:S02]  /*0120*/  CS2R R30, SRZ ;  /* 0x00000000001e7805 */ /* 0x000fe4000001ff00 */
[----:B------:R-:W-:Y:S02]  /*0130*/  CS2R R32, SRZ ;  /* 0x0000000000207805 */ /* 0x000fe4000001ff00 */
[----:B------:R-:W-:Y:S02]  /*0140*/  CS2R R34, SRZ ;  /* 0x0000000000227805 */ /* 0x000fe4000001ff00 */
[----:B------:R-:W-:-:S02]  /*0150*/  CS2R R36, SRZ ;  /* 0x0000000000247805 */ /* 0x000fc4000001ff00 */
[----:B------:R-:W-:Y:S02]  /*0160*/  IABS R18, R0 ;  /* 0x0000000000127213 */ /* 0x000fe40000000000 */
[----:B------:R-:W-:Y:S02]  /*0170*/  CS2R R38, SRZ ;  /* 0x0000000000267805 */ /* 0x000fe4000001ff00 */
[----:B------:R-:W-:Y:S02]  /*0180*/  CS2R R40, SRZ ;  /* 0x0000000000287805 */ /* 0x000fe4000001ff00 */
[----:B------:R-:W-:Y:S02]  /*0190*/  CS2R R42, SRZ ;  /* 0x00000000002a7805 */ /* 0x000fe4000001ff00 */
[----:B------:R-:W-:Y:S02]  /*01a0*/  CS2R R44, SRZ ;  /* 0x00000000002c7805 */ /* 0x000fe4000001ff00 */
[----:B------:R-:W-:-:S02]  /*01b0*/  CS2R R46, SRZ ;  /* 0x00000000002e7805 */ /* 0x000fc4000001ff00 */
[----:B------:R-:W-:Y:S02]  /*01c0*/  CS2R R48, SRZ ;  /* 0x0000000000307805 */ /* 0x000fe4000001ff00 */
[----:B------:R-:W-:Y:S02]  /*01d0*/  CS2R R50, SRZ ;  /* 0x0000000000327805 */ /* 0x000fe4000001ff00 */
[----:B------:R-:W-:Y:S02]  /*01e0*/  CS2R R52, SRZ ;  /* 0x0000000000347805 */ /* 0x000fe4000001ff00 */
[----:B------:R-:W-:Y:S01]  /*01f0*/  CS2R R54, SRZ ;  /* 0x0000000000367805 */ /* 0x000fe2000001ff00 */
[----:B---3--:R-:W-:-:S03]  /*0200*/  UPRMT UR6, UR4, 0x654, UR6 ;  /* 0x0000065404067896 */ /* 0x008fc60008000006 */
[----:B------:R-:W-:Y:S01]  /*0210*/  UMOV UR4, 0xffffffff ;  /* 0xffffffff00047882 */ /* 0x000fe20000000000 */
[----:B------:R-:W-:Y:S01]  /*0220*/  UIADD3 UR22, UR6, 0x4000, URZ ;  /* 0x0000400006167890 */ /* 0x000fe2000fffe03f */
[C---:B--2---:R-:W-:Y:S01]  /*0230*/  IMAD.HI R2, R10.reuse, 0x2aaaaaab, RZ ;  /* 0x2aaaaaab0a027827 */ /* 0x044fe200078e02ff */
[----:B------:R-:W-:-:S04]  /*0240*/  ISETP.GE.AND P2, PT, R10, RZ, PT ;  /* 0x000000ff0a00720c */ /* 0x000fc80003f46270 */
[----:B------:R-:W-:-:S04]  /*0250*/  SHF.R.U32.HI R5, RZ, 0x1f, R2 ;  /* 0x0000001fff057819 */ /* 0x000fc80000011602 */
[----:B------:R-:W-:-:S05]  /*0260*/  LEA.HI.SX32 R5, R2, R5, 0x19 ;  /* 0x0000000502057211 */ /* 0x000fca00078fcaff */
[----:B------:R-:W-:-:S05]  /*0270*/  IMAD.SHL.U32 R4, R5, 0x8, RZ ;  /* 0x0000000805047824 */ /* 0x000fca00078e00ff */
[----:B------:R-:W-:-:S04]  /*0280*/  LEA.HI.SX32 R3, R3, -R4, 0x1a ;  /* 0x8000000403037211 */ /* 0x000fc800078fd2ff */
[----:B------:R-:W-:-:S04]  /*0290*/  VIMNMX R6, R3, 0x8, PT ;  /* 0x0000000803067848 */ /* 0x000fc80003fe0100 */
[-C--:B------:R-:W-:Y:S02]  /*02a0*/  IABS R14, R6.reuse ;  /* 0x00000006000e7213 */ /* 0x080fe40000000000 */
[----:B------:R-:W-:Y:S02]  /*02b0*/  IABS R8, R6 ;  /* 0x0000000600087213 */ /* 0x000fe40000000000 */
[----:B------:R-:W2:Y:S03]  /*02c0*/  I2F.RP R7, R14 ;  /* 0x0000000e00077306 */ /* 0x000ea60000209400 */
[----:B------:R-:W-:-:S05]  /*02d0*/  IMAD.MOV R12, RZ, RZ, -R8 ;  /* 0x000000ffff0c7224 */ /* 0x000fca00078e0a08 */
[----:B------:R-:W3:Y:S08]  /*02e0*/  I2F.RP R8, R18 ;  /* 0x0000001200087306 */ /* 0x000ef00000209400 */
[----:B--2---:R-:W2:Y:S08]  /*02f0*/  MUFU.RCP R7, R7 ;  /* 0x0000000700077308 */ /* 0x004eb00000001000 */
[----:B---3--:R-:W-:Y:S01]  /*0300*/  MUFU.RCP R8, R8 ;  /* 0x0000000800087308 */ /* 0x008fe20000001000 */
[----:B--2---:R-:W-:Y:S01]  /*0310*/  VIADD R2, R7, 0xffffffe ;  /* 0x0ffffffe07027836 */ /* 0x004fe20000000000 */
[----:B------:R-:W-:-:S06]  /*0320*/  IABS R7, R10 ;  /* 0x0000000a00077213 */ /* 0x000fcc0000000000 */
[----:B------:R2:W3:Y:S02]  /*0330*/  F2I.FTZ.U32.TRUNC.NTZ R3, R2 ;  /* 0x0000000200037305 */ /* 0x0004e4000021f000 */
[----:B--2---:R-:W-:Y:S02]  /*0340*/  IMAD.MOV.U32 R2, RZ, RZ, RZ ;  /* 0x000000ffff027224 */ /* 0x004fe400078e00ff */
[----:B---3--:R-:W-:-:S04]  /*0350*/  IMAD.MOV R9, RZ, RZ, -R3 ;  /* 0x000000ffff097224 */ /* 0x008fc800078e0a03 */
[----:B------:R-:W-:-:S04]  /*0360*/  IMAD R9, R9, R14, RZ ;  /* 0x0000000e09097224 */ /* 0x000fc800078e02ff */
[----:B------:R-:W-:-:S04]  /*0370*/  IMAD.HI.U32 R3, R3, R9, R2 ;  /* 0x0000000903037227 */ /* 0x000fc800078e0002 */
[----:B------:R-:W-:Y:S02]  /*0380*/  IMAD R9, R5, -0x300, R10 ;  /* 0xfffffd0005097824 */ /* 0x000fe400078e020a */
[----:B------:R-:W-:-:S03]  /*0390*/  IMAD.HI.U32 R2, R3, R7, RZ ;  /* 0x0000000703027227 */ /* 0x000fc600078e00ff */
[----:B------:R-:W-:Y:S01]  /*03a0*/  IABS R16, R9 ;  /* 0x0000000900107213 */ /* 0x000fe20000000000 */
[----:B------:R-:W-:Y:S02]  /*03b0*/  IMAD R7, R2, R12, R7 ;  /* 0x0000000c02077224 */ /* 0x000fe400078e0207 */
[----:B------:R-:W2:Y:S01]  /*03c0*/  S2R R2, SR_TID.X ;  /* 0x0000000000027919 */ /* 0x000ea20000002100 */
[----:B------:R-:W-:Y:S01]  /*03d0*/  VIADD R5, R8, 0xffffffe ;  /* 0x0ffffffe08057836 */ /* 0x000fe20000000000 */
[----:B------:R-:W-:Y:S01]  /*03e0*/  LOP3.LUT R8, RZ, R6, RZ, 0x33, !PT ;  /* 0x00000006ff087212 */ /* 0x000fe200078e33ff */
[----:B------:R-:W-:Y:S01]  /*03f0*/  IMAD.HI.U32 R3, R3, R16, RZ ;  /* 0x0000001003037227 */ /* 0x000fe200078e00ff */
[----:B------:R-:W-:-:S03]  /*0400*/  ISETP.GT.U32.AND P0, PT, R14, R7, PT ;  /* 0x000000070e00720c */ /* 0x000fc60003f04070 */
[----:B------:R-:W-:Y:S01]  /*0410*/  IMAD R10, R3, R12, R16 ;  /* 0x0000000c030a7224 */ /* 0x000fe200078e0210 */
[----:B------:R-:W3:Y:S04]  /*0420*/  F2I.FTZ.U32.TRUNC.NTZ R5, R5 ;  /* 0x0000000500057305 */ /* 0x000ee8000021f000 */
[----:B------:R-:W-:-:S05]  /*0430*/  ISETP.GT.U32.AND P1, PT, R14, R10, PT ;  /* 0x0000000a0e00720c */ /* 0x000fca0003f24070 */
[----:B------:R-:W-:-:S05]  /*0440*/  @!P0 IMAD.IADD R7, R7, 0x1, -R14 ;  /* 0x0000000107078824 */ /* 0x000fca00078e0a0e */
[----:B------:R-:W-:Y:S01]  /*0450*/  ISETP.GT.U32.AND P0, PT, R14, R7, PT ;  /* 0x000000070e00720c */ /* 0x000fe20003f04070 */
[----:B---3--:R-:W-:Y:S02]  /*0460*/  IMAD.MOV R11, RZ, RZ, -R5 ;  /* 0x000000ffff0b7224 */ /* 0x008fe400078e0a05 */
[----:B------:R-:W-:Y:S02]  /*0470*/  @!P1 IMAD.IADD R10, R10, 0x1, -R14 ;  /* 0x000000010a0a9824 */ /* 0x000fe400078e0a0e */
[----:B------:R-:W-:Y:S01]  /*0480*/  @!P1 VIADD R3, R3, 0x1 ;  /* 0x0000000103039836 */ /* 0x000fe20000000000 */
[--C-:B--2---:R-:W-:Y:S02]  /*0490*/  SHF.R.U32.HI R12, RZ, 0x2, R2.reuse ;  /* 0x00000002ff0c7819 */ /* 0x104fe40000011602 */
[----:B------:R-:W-:-:S05]  /*04a0*/  SHF.R.U32.HI R21, RZ, 0x4, R2 ;  /* 0x00000004ff157819 */ /* 0x000fca0000011602 */
[----:B------:R-:W-:Y:S01]  /*04b0*/  @!P0 IMAD.IADD R7, R7, 0x1, -R14 ;  /* 0x0000000107078824 */ /* 0x000fe200078e0a0e */
[----:B------:R-:W-:Y:S02]  /*04c0*/  ISETP.NE.AND P0, PT, R6, RZ, PT ;  /* 0x000000ff0600720c */ /* 0x000fe40003f05270 */
[----:B------:R-:W-:Y:S01]  /*04d0*/  SGXT.U32 R12, R12, 0x6 ;  /* 0x000000060c0c781a */ /* 0x000fe20000000000 */
[----:B------:R-:W-:Y:S01]  /*04e0*/  @!P2 IMAD.MOV R7, RZ, RZ, -R7 ;  /* 0x000000ffff07a224 */ /* 0x000fe200078e0a07 */
[----:B------:R-:W-:Y:S01]  /*04f0*/  LOP3.LUT R6, R9, R6, RZ, 0x3c, !PT ;  /* 0x0000000609067212 */ /* 0x000fe200078e3cff */
[----:B------:R-:W-:Y:S01]  /*0500*/  IMAD.MOV.U32 R9, RZ, RZ, R11 ;  /* 0x000000ffff097224 */ /* 0x000fe200078e000b */
[----:B------:R-:W-:Y:S02]  /*0510*/  ISETP.GE.U32.AND P2, PT, R10, R14, PT ;  /* 0x0000000e0a00720c */ /* 0x000fe40003f46070 */
[----:B------:R-:W-:Y:S01]  /*0520*/  SEL R7, R8, R7, !P0 ;  /* 0x0000000708077207 */ /* 0x000fe20004000000 */
[----:B------:R-:W-:Y:S01]  /*0530*/  IMAD R9, R9, R18, RZ ;  /* 0x0000001209097224 */ /* 0x000fe200078e02ff */
[----:B------:R-:W-:-:S02]  /*0540*/  ISETP.GE.AND P3, PT, R6, RZ, PT ;  /* 0x000000ff0600720c */ /* 0x000fc40003f66270 */
[----:B------:R-:W-:Y:S01]  /*0550*/  IABS R10, R0 ;  /* 0x00000000000a7213 */ /* 0x000fe20000000000 */
[----:B------:R-:W-:Y:S01]  /*0560*/  IMAD.IADD R7, R4, 0x1, R7 ;  /* 0x0000000104077824 */ /* 0x000fe200078e0207 */
[----:B------:R-:W-:Y:S01]  /*0570*/  SGXT.U32 R21, R21, 0x1 ;  /* 0x000000011515781a */ /* 0x000fe20000000000 */
[----:B------:R-:W-:Y:S02]  /*0580*/  IMAD.MOV.U32 R4, RZ, RZ, RZ ;  /* 0x000000ffff047224 */ /* 0x000fe400078e00ff */
[----:B------:R-:W-:Y:S02]  /*0590*/  IMAD.SHL.U32 R7, R7, 0x40, RZ ;  /* 0x0000004007077824 */ /* 0x000fe400078e00ff */
[----:B------:R-:W-:-:S03]  /*05a0*/  IMAD.HI.U32 R4, R5, R9, R4 ;  /* 0x0000000905047227 */ /* 0x000fc600078e0004 */
[----:B------:R-:W-:Y:S01]  /*05b0*/  LOP3.LUT R11, R7, R12, RZ, 0xfc, !PT ;  /* 0x0000000c070b7212 */ /* 0x000fe200078efcff */
[----:B------:R-:W-:Y:S02]  /*05c0*/  IMAD.MOV R10, RZ, RZ, -R10 ;  /* 0x000000ffff0a7224 */ /* 0x000fe400078e0a0a */
[----:B------:R-:W-:Y:S01]  /*05d0*/  @P2 VIADD R3, R3, 0x1 ;  /* 0x0000000103032836 */ /* 0x000fe20000000000 */
[----:B------:R-:W-:Y:S02]  /*05e0*/  IABS R6, R11 ;  /* 0x0000000b00067213 */ /* 0x000fe40000000000 */
[----:B------:R-:W-:Y:S01]  /*05f0*/  ISETP.GE.AND P2, PT, R11, RZ, PT ;  /* 0x000000ff0b00720c */ /* 0x000fe20003f46270 */
[----:B------:R-:W-:Y:S02]  /*0600*/  @!P3 IMAD.MOV R3, RZ, RZ, -R3 ;  /* 0x000000ffff03b224 */ /* 0x000fe400078e0a03 */
[----:B------:R-:W-:Y:S02]  /*0610*/  IMAD.MOV.U32 R5, RZ, RZ, R6 ;  /* 0x000000ffff057224 */ /* 0x000fe400078e0006 */
[----:B------:R-:W-:Y:S01]  /*0620*/  IMAD.MOV.U32 R6, RZ, RZ, R10 ;  /* 0x000000ffff067224 */ /* 0x000fe200078e000a */
[----:B------:R-:W-:Y:S01]  /*0630*/  SEL R3, R8, R3, !P0 ;  /* 0x0000000308037207 */ /* 0x000fe20004000000 */
[----:B------:R-:W-:Y:S01]  /*0640*/  IMAD.HI.U32 R4, R4, R5, RZ ;  /* 0x0000000504047227 */ /* 0x000fe200078e00ff */
[----:B------:R-:W2:Y:S01]  /*0650*/  LDC.64 R10, c[0x0][0x210] ;  /* 0x00008400ff0a7b82 */ /* 0x000ea20000000a00 */
[----:B------:R-:W-:-:S02]  /*0660*/  ISETP.NE.AND P0, PT, R0, RZ, PT ;  /* 0x000000ff0000720c */ /* 0x000fc40003f05270 */
[----:B------:R-:W-:Y:S01]  /*0670*/  IMAD R5, R4, R6, R5 ;  /* 0x0000000604057224 */ /* 0x000fe200078e0205 */
[----:B------:R-:W-:Y:S01]  /*0680*/  LOP3.LUT R6, R12, 0x40, RZ, 0xfc, !PT ;  /* 0x000000400c067812 */ /* 0x000fe200078efcff */
[----:B------:R-:W-:-:S03]  /*0690*/  IMAD.SHL.U32 R3, R3, 0x80, RZ ;  /* 0x0000008003037824 */ /* 0x000fc600078e00ff */
[----:B------:R-:W-:Y:S02]  /*06a0*/  ISETP.GT.U32.AND P1, PT, R18, R5, PT ;  /* 0x000000051200720c */ /* 0x000fe40003f24070 */
[----:B------:R-:W-:Y:S02]  /*06b0*/  LOP3.LUT R20, R3, R12, RZ, 0xfc, !PT ;  /* 0x0000000c03147212 */ /* 0x000fe400078efcff */
[----:B------:R-:W-:-:S03]  /*06c0*/  LOP3.LUT R22, R3, 0x40, R12, 0xfe, !PT ;  /* 0x0000004003167812 */ /* 0x000fc600078efe0c */
[----:B------:R-:W-:-:S04]  /*06d0*/  IMAD.HI R4, R20, 0x2aaaaaab, RZ ;  /* 0x2aaaaaab14047827 */ /* 0x000fc800078e02ff */
[----:B------:R-:W-:Y:S01]  /*06e0*/  IMAD.HI R15, R22, 0x2aaaaaab, RZ ;  /* 0x2aaaaaab160f7827 */ /* 0x000fe200078e02ff */
[----:B------:R-:W-:-:S03]  /*06f0*/  SHF.R.U32.HI R9, RZ, 0x1f, R4 ;  /* 0x0000001fff097819 */ /* 0x000fc60000011604 */
[----:B------:R-:W-:Y:S01]  /*0700*/  @!P1 IMAD.IADD R5, R5, 0x1, -R18 ;  /* 0x0000000105059824 */ /* 0x000fe200078e0a12 */
[----:B------:R-:W-:Y:S01]  /*0710*/  LEA.HI R13, R4, R9, RZ, 0x15 ;  /* 0x00000009040d7211 */ /* 0x000fe200078fa8ff */
[----:B------:R-:W-:Y:S01]  /*0720*/  IMAD.SHL.U32 R4, R2, 0x8, RZ ;  /* 0x0000000802047824 */ /* 0x000fe200078e00ff */
[----:B------:R-:W3:Y:S01]  /*0730*/  LDC.64 R8, c[0x0][0x218] ;  /* 0x00008600ff087b82 */ /* 0x000ee20000000a00 */
[----:B------:R-:W-:Y:S02]  /*0740*/  SHF.R.U32.HI R16, RZ, 0x1f, R15 ;  /* 0x0000001fff107819 */ /* 0x000fe4000001160f */
[----:B------:R-:W-:Y:S02]  /*0750*/  ISETP.GT.U32.AND P1, PT, R18, R5, PT ;  /* 0x000000051200720c */ /* 0x000fe40003f24070 */
[----:B------:R-:W-:Y:S02]  /*0760*/  LOP3.LUT R17, R4, 0x18, R2, 0x48, !PT ;  /* 0x0000001804117812 */ /* 0x000fe400078e4802 */
[----:B------:R-:W-:Y:S01]  /*0770*/  LEA.HI R15, R15, R16, RZ, 0x15 ;  /* 0x000000100f0f7211 */ /* 0x000fe200078fa8ff */
[----:B------:R-:W-:Y:S01]  /*0780*/  IMAD R16, R13, -0x3000, R20 ;  /* 0xffffd0000d107824 */ /* 0x000fe200078e0214 */
[----:B------:R-:W-:Y:S01]  /*0790*/  LOP3.LUT R13, R4, 0x18, RZ, 0xc0, !PT ;  /* 0x00000018040d7812 */ /* 0x000fe200078ec0ff */
[----:B------:R-:W-:-:S06]  /*07a0*/  IMAD R6, R6, 0x20, R17 ;  /* 0x0000002006067824 */ /* 0x000fcc00078e0211 */
[----:B------:R-:W-:Y:S02]  /*07b0*/  @!P1 IMAD.IADD R5, R5, 0x1, -R18 ;  /* 0x0000000105059824 */ /* 0x000fe400078e0a12 */
[----:B------:R-:W-:Y:S01]  /*07c0*/  IMAD R18, R15, -0x3000, R22 ;  /* 0xffffd0000f127824 */ /* 0x000fe200078e0216 */
[--C-:B------:R-:W-:Y:S01]  /*07d0*/  SHF.R.U32.HI R22, RZ, 0x5, R2.reuse ;  /* 0x00000005ff167819 */ /* 0x100fe20000011602 */
[----:B------:R-:W-:Y:S02]  /*07e0*/  IMAD.MOV.U32 R14, RZ, RZ, R5 ;  /* 0x000000ffff0e7224 */ /* 0x000fe400078e0005 */
[----:B------:R-:W-:Y:S01]  /*07f0*/  IMAD R5, R12, 0x20, R17 ;  /* 0x000000200c057824 */ /* 0x000fe200078e0211 */
[----:B------:R-:W-:Y:S01]  /*0800*/  SHF.R.U32.HI R12, RZ, 0x4, R2 ;  /* 0x00000004ff0c7819 */ /* 0x000fe20000011602 */
[----:B------:R-:W-:Y:S01]  /*0810*/  @!P2 IMAD.MOV R14, RZ, RZ, -R14 ;  /* 0x000000ffff0ea224 */ /* 0x000fe200078e0a0e */
[----:B------:R-:W-:Y:S01]  /*0820*/  @!P0 LOP3.LUT R14, RZ, R0, RZ, 0x33, !PT ;  /* 0x00000000ff0e8212 */ /* 0x000fe200078e33ff */
[--C-:B------:R-:W-:Y:S01]  /*0830*/  IMAD R17, R16, 0xc00, R13.reuse ;  /* 0x00000c0010117824 */ /* 0x100fe200078e020d */
[----:B------:R-:W-:Y:S01]  /*0840*/  SGXT.U32 R12, R12, 0x4 ;  /* 0x000000040c0c781a */ /* 0x000fe20000000000 */
[--C-:B------:R-:W-:Y:S01]  /*0850*/  IMAD R19, R18, 0xc00, R13.reuse ;  /* 0x00000c0012137824 */ /* 0x100fe200078e020d */
[----:B------:R-:W-:Y:S01]  /*0860*/  LOP3.LUT R20, R22, 0x7fffffc, RZ, 0xc0, !PT ;  /* 0x07fffffc16147812 */ /* 0x000fe200078ec0ff */
[----:B------:R-:W-:Y:S01]  /*0870*/  IMAD R15, R14, 0xc00, R13 ;  /* 0x00000c000e0f7824 */ /* 0x000fe200078e020d */
[----:B------:R-:W-:Y:S01]  /*0880*/  LOP3.LUT R7, R7, R12, RZ, 0xfc, !PT ;  /* 0x0000000c07077212 */ /* 0x000fe200078efcff */
[----:B---3--:R-:W-:Y:S01]  /*0890*/  IMAD.WIDE R12, R17, 0x2, R8 ;  /* 0x00000002110c7825 */ /* 0x008fe200078e0208 */
[----:B------:R-:W-:-:S03]  /*08a0*/  LEA R17, R6, UR6, 0x1 ;  /* 0x0000000606117c11 */ /* 0x000fc6000f8e08ff */
[----:B--2---:R-:W-:Y:S01]  /*08b0*/  IMAD.WIDE R10, R15, 0x2, R10 ;  /* 0x000000020f0a7825 */ /* 0x004fe200078e020a */
[----:B------:R-:W-:-:S03]  /*08c0*/  IADD3 R23, P1, R12, 0xc0, RZ ;  /* 0x000000c00c177810 */ /* 0x000fc60007f3e0ff */
[----:B------:R-:W-:Y:S01]  /*08d0*/  IMAD.WIDE R14, R19, 0x2, R8 ;  /* 0x00000002130e7825 */ /* 0x000fe200078e0208 */
[----:B------:R-:W-:Y:S02]  /*08e0*/  LEA R8, R5, UR6, 0x1 ;  /* 0x0000000605087c11 */ /* 0x000fe4000f8e08ff */
[----:B------:R-:W-:Y:S01]  /*08f0*/  IADD3 R57, P0, R10, 0xc0, RZ ;  /* 0x000000c00a397810 */ /* 0x000fe20007f1e0ff */
[----:B------:R-:W-:Y:S02]  /*0900*/  IMAD.X R58, RZ, RZ, R13, P1 ;  /* 0x000000ffff3a7224 */ /* 0x000fe400008e060d */
[----:B------:R-:W-:Y:S01]  /*0910*/  @!PT LDS RZ, [RZ] ;  /* 0x00000000fffff984 */ /* 0x000fe20000000800 */
[----:B------:R-:W-:Y:S01]  /*0920*/  @!PT LDS RZ, [RZ] ;  /* 0x00000000fffff984 */ /* 0x000fe20000000800 */
[----:B------:R-:W-:Y:S01]  /*0930*/  @!PT LDS RZ, [RZ] ;  /* 0x00000000fffff984 */ /* 0x000fe20000000800 */
[----:B------:R-:W-:Y:S01]  /*0940*/  LDGSTS.E.BYPASS.128 [R8], desc[UR20][R10.64] ;  /* 0x000000000a087fae */ /* 0x000fe2000b901c54 */
[----:B------:R-:W-:Y:S02]  /*0950*/  IMAD.MOV.U32 R9, RZ, RZ, -0x20 ;  /* 0xffffffe0ff097424 */ /* 0x000fe400078e00ff */
[----:B------:R-:W-:Y:S01]  /*0960*/  IMAD.X R60, RZ, RZ, R11, P0 ;  /* 0x000000ffff3c7224 */ /* 0x000fe200000e060b */
[----:B------:R-:W0:Y:S01]  /*0970*/  LDGDEPBAR ;  /* 0x00000000000079af */ /* 0x000e220000000000 */
[----:B------:R-:W-:-:S03]  /*0980*/  IADD3 R56, P0, R14, 0xc0, RZ ;  /* 0x000000c00e387810 */ /* 0x000fc60007f1e0ff */
[----:B------:R-:W-:Y:S02]  /*0990*/  LDGSTS.E.BYPASS.128 [R8+0x4000], desc[UR20][R12.64] ;  /* 0x040000000c087fae */ /* 0x000fe4000b901c54 */
[----:B------:R-:W-:Y:S02]  /*09a0*/  IMAD.X R61, RZ, RZ, R15, P0 ;  /* 0x000000ffff3d7224 */ /* 0x000fe400000e060f */
[----:B------:R-:W-:Y:S04]  /*09b0*/  LDGSTS.E.BYPASS.128 [R17+0x4000], desc[UR20][R14.64] ;  /* 0x040000000e117fae */ /* 0x000fe8000b901c54 */
[----:B------:R-:W0:Y:S01]  /*09c0*/  LDGDEPBAR ;  /* 0x00000000000079af */ /* 0x000e220000000000 */
[----:B------:R-:W-:Y:S06]  /*09d0*/  BAR.SYNC.DEFER_BLOCKING 0x0 ;  /* 0x0000000000007b1d */ /* 0x000fec0000010000 */
[----:B------:R-:W-:Y:S01]  /*09e0*/  @!PT LDS RZ, [RZ] ;  /* 0x00000000fffff984 */ /* 0x000fe20000000800 */
[----:B------:R-:W-:Y:S01]  /*09f0*/  @!PT LDS RZ, [RZ] ;  /* 0x00000000fffff984 */ /* 0x000fe20000000800 */
[----:B------:R-:W-:Y:S01]  /*0a00*/  @!PT LDS RZ, [RZ] ;  /* 0x00000000fffff984 */ /* 0x000fe20000000800 */
[----:B------:R-:W-:Y:S04]  /*0a10*/  LDGSTS.E.BYPASS.128 [R8+0x1000], desc[UR20][R10.64+0x40] ;  /* 0x010000400a087fae */ /* 0x000fe8000b901c54 */
[----:B------:R-:W0:Y:S04]  /*0a20*/  LDGDEPBAR ;  /* 0x00000000000079af */ /* 0x000e280000000000 */
[----:B------:R-:W-:Y:S04]  /*0a30*/  LDGSTS.E.BYPASS.128 [R8+0x6000], desc[UR20][R12.64+0x40] ;  /* 0x060000400c087fae */ /* 0x000fe8000b901c54 */
[----:B------:R-:W-:Y:S04]  /*0a40*/  LDGSTS.E.BYPASS.128 [R17+0x6000], desc[UR20][R14.64+0x40] ;  /* 0x060000400e117fae */ /* 0x000fe8000b901c54 */
[----:B------:R-:W0:Y:S01]  /*0a50*/  LDGDEPBAR ;  /* 0x00000000000079af */ /* 0x000e220000000000 */
[----:B------:R-:W-:Y:S06]  /*0a60*/  BAR.SYNC.DEFER_BLOCKING 0x0 ;  /* 0x0000000000007b1d */ /* 0x000fec0000010000 */
[----:B------:R-:W-:Y:S01]  /*0a70*/  @!PT LDS RZ, [RZ] ;  /* 0x00000000fffff984 */ /* 0x000fe20000000800 */
[----:B------:R-:W-:Y:S01]  /*0a80*/  @!PT LDS RZ, [RZ] ;  /* 0x00000000fffff984 */ /* 0x000fe20000000800 */
[----:B------:R-:W-:Y:S01]  /*0a90*/  @!PT LDS RZ, [RZ] ;  /* 0x00000000fffff984 */ /* 0x000fe20000000800 */
[----:B------:R2:W-:Y:S04]  /*0aa0*/  LDGSTS.E.BYPASS.128 [R8+0x2000], desc[UR20][R10.64+0x80] ;  /* 0x020000800a087fae */ /* 0x0005e8000b901c54 */
[----:B------:R-:W0:Y:S04]  /*0ab0*/  LDGDEPBAR ;  /* 0x00000000000079af */ /* 0x000e280000000000 */
[----:B------:R3:W-:Y:S04]  /*0ac0*/  LDGSTS.E.BYPASS.128 [R8+0x8000], desc[UR20][R12.64+0x80] ;  /* 0x080000800c087fae */ /* 0x0007e8000b901c54 */
[----:B------:R4:W-:Y:S01]  /*0ad0*/  LDGSTS.E.BYPASS.128 [R17+0x8000], desc[UR20][R14.64+0x80] ;  /* 0x080000800e117fae */ /* 0x0009e2000b901c54 */
[----:B--2---:R-:W-:-:S03]  /*0ae0*/  IMAD.SHL.U32 R10, R2, 0x2, RZ ;  /* 0x00000002020a7824 */ /* 0x004fc600078e00ff */
[----:B------:R-:W0:Y:S02]  /*0af0*/  LDGDEPBAR ;  /* 0x00000000000079af */ /* 0x000e240000000000 */
[----:B---3--:R-:W-:-:S04]  /*0b00*/  LOP3.LUT R12, R10, 0x100, RZ, 0xc0, !PT ;  /* 0x000001000a0c7812 */ /* 0x008fc800078ec0ff */
[C---:B------:R-:W-:Y:S02]  /*0b10*/  LOP3.LUT R10, R12.reuse, 0x2000000, RZ, 0xfc, !PT ;  /* 0x020000000c0a7812 */ /* 0x040fe400078efcff */
[----:B----4-:R-:W-:-:S07]  /*0b20*/  LOP3.LUT R12, R12, 0x2000002, RZ, 0xfc, !PT ;  /* 0x020000020c0c7812 */ /* 0x010fce00078efcff */
.L_x_0:
[----:B------:R-:W-:Y:S01]  /*0b30*/  UIADD3 UR4, UR4, 0x1, URZ ;  /* 0x0000000104047890 */ /* 0x000fe2000fffe03f */
[----:B------:R-:W2:Y:S01]  /*0b40*/  SHFL.IDX PT, R11, R20, RZ, 0x1f ;  /* 0x00001fff140b7589 */ /* 0x000ea200000e0000 */
[----:B------:R-:W-:Y:S01]  /*0b50*/  IMAD.MOV.U32 R13, RZ, RZ, R10 ;  /* 0x000000ffff0d7224 */ /* 0x000fe200078e000a */
[----:B------:R-:W-:Y:S01]  /*0b60*/  UMOV UR5, URZ ;  /* 0x0000003f00057c82 */ /* 0x000fe20008000000 */
[----:B------:R-:W-:Y:S01]  /*0b70*/  UISETP.GE.AND UP0, UPT, UR4, 0x4, UPT ;  /* 0x000000040400788c */ /* 0x000fe2000bf06270 */
[----:B------:R-:W-:-:S04]  /*0b80*/  DEPBAR.LE SB0, 0x4 ;  /* 0x000081000000791a */ /* 0x000fc80000000000 */
[----:B------:R-:W-:Y:S01]  /*0b90*/  USEL UR16, UR4, URZ, !UP0 ;  /* 0x0000003f04107287 */ /* 0x000fe2000c000000 */
[----:B------:R-:W-:Y:S01]  /*0ba0*/  BAR.SYNC.DEFER_BLOCKING 0x0 ;  /* 0x0000000000007b1d */ /* 0x000fe20000010000 */
[----:B------:R-:W-:Y:S02]  /*0bb0*/  VIADD R59, R59, 0x1 ;  /* 0x000000013b3b7836 */ /* 0x000fe40000000000 */
[----:B------:R-:W-:Y:S01]  /*0bc0*/  ULEA UR4, UR16, UR22, 0xd ;  /* 0x0000001610047291 */ /* 0x000fe2000f8e683f */
[----:B------:R-:W-:Y:S02]  /*0bd0*/  IMAD.MOV.U32 R16, RZ, RZ, R23 ;  /* 0x000000ffff107224 */ /* 0x000fe400078e0017 */
[----:B------:R-:W-:Y:S01]  /*0be0*/  ISETP.GE.AND P1, PT, R59, 0x4, PT ;  /* 0x000000043b00780c */ /* 0x000fe20003f26270 */
[----:B------:R-:W-:-:S03]  /*0bf0*/  USHF.R.U32.HI UR4, URZ, 0x4, UR4 ;  /* 0x000000043f047899 */ /* 0x000fc60008011604 */
[----:B------:R-:W-:Y:S01]  /*0c00*/  SEL R59, R59, RZ, !P1 ;  /* 0x000000ff3b3b7207 */ /* 0x000fe20004800000 */
[----:B------:R-:W-:-:S03]  /*0c10*/  ULOP3.LUT UR4, UR4, 0x3fff, URZ, 0xc0, !UPT ;  /* 0x00003fff04047892 */ /* 0x000fc6000f8ec03f */
[C---:B------:R-:W-:Y:S01]  /*0c20*/  LEA R18, R59.reuse, UR22, 0xd ;  /* 0x000000163b127c11 */ /* 0x040fe2000f8e68ff */
[----:B------:R-:W-:Y:S01]  /*0c30*/  IMAD R17, R59, 0x1000, R8 ;  /* 0x000010003b117824 */ /* 0x000fe200078e0208 */
[----:B--2---:R-:W-:Y:S01]  /*0c40*/  R2UR UR8, R11 ;  /* 0x000000000b0872ca */ /* 0x004fe200000e0000 */
[----:B------:R-:W-:Y:S01]  /*0c50*/  IMAD.MOV.U32 R11, RZ, RZ, -0x7fffffe0 ;  /* 0x80000020ff0b7424 */ /* 0x000fe200078e00ff */
[----:B------:R-:W-:Y:S01]  /*0c60*/  UMOV UR7, UR4 ;  /* 0x0000000400077c82 */ /* 0x000fe20008000000 */
[--C-:B------:R-:W-:Y:S01]  /*0c70*/  IMAD R19, R5, 0x2, R18.reuse ;  /* 0x0000000205137824 */ /* 0x100fe200078e0212 */
[----:B------:R-:W-:Y:S01]  /*0c80*/  IADD3 R14, P0, R13, UR7, RZ ;  /* 0x000000070d0e7c10 */ /* 0x000fe2000ff1e0ff */
[----:B------:R-:W-:Y:S01]  /*0c90*/  IMAD.MOV.U32 R13, RZ, RZ, R11 ;  /* 0x000000ffff0d7224 */ /* 0x000fe200078e000b */
[----:B------:R-:W-:Y:S01]  /*0ca0*/  UMOV UR7, UR5 ;  /* 0x0000000500077c82 */ /* 0x000fe20008000000 */
[----:B------:R-:W-:Y:S01]  /*0cb0*/  IMAD R23, R6, 0x2, R18 ;  /* 0x0000000206177824 */ /* 0x000fe200078e0212 */
[----:B------:R-:W-:Y:S01]  /*0cc0*/  R2UR UR10, R14 ;  /* 0x000000000e0a72ca */ /* 0x000fe200000e0000 */
[----:B------:R-:W-:Y:S01]  /*0cd0*/  WARPGROUP.ARRIVE ;  /* 0x00000000000079c5 */ /* 0x000fe20000000000 */
[----:B------:R-:W-:Y:S01]  /*0ce0*/  IADD3.X R15, R13, UR7, RZ, P0, !PT ;  /* 0x000000070d0f7c10 */ /* 0x000fe200087fe4ff */
[----:B------:R-:W-:Y:S01]  /*0cf0*/  ULEA UR7, UR16, UR6, 0xc ;  /* 0x0000000610077291 */ /* 0x000fe2000f8e603f */
[----:B------:R-:W-:Y:S01]  /*0d00*/  IMAD.MOV.U32 R13, RZ, RZ, -0x7fffffe0 ;  /* 0x80000020ff0d7424 */ /* 0x000fe200078e00ff */
[----:B------:R-:W-:Y:S01]  /*0d10*/  USHF.L.U32 UR8, UR8, 0x6, URZ ;  /* 0x0000000608087899 */ /* 0x000fe2000800063f */
[----:B------:R-:W-:Y:S01]  /*0d20*/  R2UR UR11, R15 ;  /* 0x000000000f0b72ca */ /* 0x000fe200000e0000 */
[----:B------:R-:W-:Y:S01]  /*0d30*/  USHF.R.U32.HI UR9, URZ, 0x4, UR7 ;  /* 0x000000043f097899 */ /* 0x000fe20008011607 */
[----:B------:R-:W-:Y:S01]  /*0d40*/  IMAD.MOV.U32 R14, RZ, RZ, R12 ;  /* 0x000000ffff0e7224 */ /* 0x000fe200078e000c */
[----:B------:R-:W-:Y:S01]  /*0d50*/  ULOP3.LUT UR7, UR8, 0xc0, URZ, 0xc0, !UPT ;  /* 0x000000c008077892 */ /* 0x000fe2000f8ec03f */
[----:B------:R-:W-:Y:S01]  /*0d60*/  IMAD.MOV.U32 R15, RZ, RZ, R13 ;  /* 0x000000ffff0f7224 */ /* 0x000fe200078e000d */
[----:B------:R-:W-:Y:S01]  /*0d70*/  ULOP3.LUT UR9, UR9, 0x3fff, URZ, 0xc0, !UPT ;  /* 0x00003fff09097892 */ /* 0x000fe2000f8ec03f */
[----:B------:R-:W-:Y:S01]  /*0d80*/  IMAD.MOV.U32 R18, RZ, RZ, R56 ;  /* 0x000000ffff127224 */ /* 0x000fe200078e0038 */
[----:B------:R-:W-:Y:S01]  /*0d90*/  UIADD3 UR16, UR16, 0x1, URZ ;  /* 0x0000000110107890 */ /* 0x000fe2000fffe03f */
[----:B------:R-:W-:Y:S01]  /*0da0*/  VIADD R56, R9, 0x40 ;  /* 0x0000004009387836 */ /* 0x000fe20000000000 */
[----:B------:R-:W-:-:S04]  /*0db0*/  UIADD3 UR12, UP0, UR7, UR9, URZ ;  /* 0x00000009070c7290 */ /* 0x000fc8000ff1e03f */
[----:B------:R-:W-:Y:S02]  /*0dc0*/  UIADD3.X UR13, URZ, URZ, URZ, UP0, !UPT ;  /* 0x0000003f3f0d7290 */ /* 0x000fe400087fe43f */
[----:B------:R-:W-:Y:S02]  /*0dd0*/  ULOP3.LUT UR8, UR12, 0x1000000, URZ, 0xfc, !UPT ;  /* 0x010000000c087892 */ /* 0x000fe4000f8efc3f */
[----:B------:R-:W-:Y:S02]  /*0de0*/  ULOP3.LUT UR9, UR13, 0x80000020, URZ, 0xfc, !UPT ;  /* 0x800000200d097892 */ /* 0x000fe4000f8efc3f */
[----:B------:R-:W-:-:S07]  /*0df0*/  UISETP.GE.AND UP0, UPT, UR16, 0x4, UPT ;  /* 0x000000041000788c */ /* 0x000fce000bf06270 */
[----:B------:R-:W-:Y:S01]  /*0e00*/  HGMMA.64x64x16.F32.BF16 R24, gdesc[UR8], R24 ;  /* 0x00e00000081879f0 */ /* 0x000fe20008701818 */
[----:B------:R-:W-:Y:S01]  /*0e10*/  UMOV UR8, UR4 ;  /* 0x0000000400087c82 */ /* 0x000fe20008000000 */
[----:B------:R-:W-:Y:S01]  /*0e20*/  UMOV UR9, 0x80000020 ;  /* 0x8000002000097882 */ /* 0x000fe20000000000 */
[----:B------:R-:W-:Y:S01]  /*0e30*/  IADD3 R14, P0, R14, UR8, RZ ;  /* 0x000000080e0e7c10 */ /* 0x000fe2000ff1e0ff */
[----:B------:R-:W-:Y:S01]  /*0e40*/  UMOV UR8, 0x1000002 ;  /* 0x0100000200087882 */ /* 0x000fe20000000000 */
[----:B------:R-:W-:Y:S02]  /*0e50*/  USEL UR10, UR16, URZ, !UP0 ;  /* 0x0000003f100a7287 */ /* 0x000fe4000c000000 */
[----:B------:R-:W-:Y:S01]  /*0e60*/  IADD3.X R15, R15, UR5, RZ, P0, !PT ;  /* 0x000000050f0f7c10 */ /* 0x000fe200087fe4ff */
[----:B------:R-:W-:Y:S01]  /*0e70*/  UIADD3.64 UR12, UR12, UR8, URZ ;  /* 0x000000080c0c7297 */ /* 0x000fe2000fffe03f */
[----:B------:R-:W-:Y:S01]  /*0e80*/  R2UR UR14, R14 ;  /* 0x000000000e0e72ca */ /* 0x000fe200000e0000 */
[----:B------:R-:W-:Y:S01]  /*0e90*/  ULEA UR4, UR10, UR22, 0xd ;  /* 0x000000160a047291 */ /* 0x000fe2000f8e683f */
[----:B------:R-:W-:Y:S01]  /*0ea0*/  R2UR UR15, R15 ;  /* 0x000000000f0f72ca */ /* 0x000fe200000e0000 */
[----:B------:R-:W-:Y:S01]  /*0eb0*/  IMAD.MOV.U32 R14, RZ, RZ, R10 ;  /* 0x000000ffff0e7224 */ /* 0x000fe200078e000a */
[----:B------:R-:W-:Y:S01]  /*0ec0*/  UMOV UR5, URZ ;  /* 0x0000003f00057c82 */ /* 0x000fe20008000000 */
[----:B------:R-:W-:Y:S01]  /*0ed0*/  USHF.R.U32.HI UR4, URZ, 0x4, UR4 ;  /* 0x000000043f047899 */ /* 0x000fe20008011604 */
[----:B------:R-:W-:-:S03]  /*0ee0*/  IMAD.MOV.U32 R15, RZ, RZ, R11 ;  /* 0x000000ffff0f7224 */ /* 0x000fc600078e000b */
[----:B------:R-:W-:-:S07]  /*0ef0*/  ULOP3.LUT UR4, UR4, 0x3fff, URZ, 0xc0, !UPT ;  /* 0x00003fff04047892 */ /* 0x000fce000f8ec03f */
[----:B------:R-:W-:Y:S02]  /*0f00*/  UMOV UR11, UR4 ;  /* 0x00000004000b7c82 */ /* 0x000fe40008000000 */
[----:B------:R-:W-:Y:S01]  /*0f10*/  IADD3 R14, P0, R14, UR11, RZ ;  /* 0x0000000b0e0e7c10 */ /* 0x000fe2000ff1e0ff */
[----:B------:R-:W-:-:S03]  /*0f20*/  UMOV UR11, UR5 ;  /* 0x00000005000b7c82 */ /* 0x000fc60008000000 */
[----:B------:R-:W-:Y:S01]  /*0f30*/  IADD3.X R15, R15, UR11, RZ, P0, !PT ;  /* 0x0000000b0f0f7c10 */ /* 0x000fe200087fe4ff */
[----:B------:R-:W-:Y:S01]  /*0f40*/  UMOV UR11, UR4 ;  /* 0x00000004000b7c82 */ /* 0x000fe20008000000 */
[----:B------:R-:W-:Y:S02]  /*0f50*/  ULEA UR4, UR10, UR6, 0xc ;  /* 0x000000060a047291 */ /* 0x000fe4000f8e603f */
[----:B------:R-:W-:Y:S02]  /*0f60*/  UIADD3 UR10, UR10, 0x1, URZ ;  /* 0x000000010a0a7890 */ /* 0x000fe4000fffe03f */
[----:B------:R-:W-:-:S04]  /*0f70*/  USHF.R.U32.HI UR4, URZ, 0x4, UR4 ;  /* 0x000000043f047899 */ /* 0x000fc80008011604 */
[----:B------:R-:W-:-:S04]  /*0f80*/  ULOP3.LUT UR4, UR4, 0x3fff, URZ, 0xc0, !UPT ;  /* 0x00003fff04047892 */ /* 0x000fc8000f8ec03f */
[----:B------:R-:W-:-:S04]  /*0f90*/  UIADD3 UR16, UP0, UR7, UR4, URZ ;  /* 0x0000000407107290 */ /* 0x000fc8000ff1e03f */
[----:B------:R-:W-:Y:S02]  /*0fa0*/  UIADD3.X UR17, URZ, URZ, URZ, UP0, !UPT ;  /* 0x0000003f3f117290 */ /* 0x000fe400087fe43f */
[----:B------:R-:W-:-:S04]  /*0fb0*/  UISETP.GE.AND UP0, UPT, UR10, 0x4, UPT ;  /* 0x000000040a00788c */ /* 0x000fc8000bf06270 */
[----:B------:R-:W-:-:S04]  /*0fc0*/  USEL UR10, UR10, URZ, !UP0 ;  /* 0x0000003f0a0a7287 */ /* 0x000fc8000c000000 */
[----:B------:R-:W-:-:S04]  /*0fd0*/  ULEA UR4, UR10, UR22, 0xd ;  /* 0x000000160a047291 */ /* 0x000fc8000f8e683f */
[----:B------:R-:W-:-:S04]  /*0fe0*/  USHF.R.U32.HI UR4, URZ, 0x4, UR4 ;  /* 0x000000043f047899 */ /* 0x000fc80008011604 */
[----:B------:R-:W-:Y:S01]  /*0ff0*/  ULOP3.LUT UR4, UR4, 0x3fff, URZ, 0xc0, !UPT ;  /* 0x00003fff04047892 */ /* 0x000fe2000f8ec03f */
[----:B------:R-:W-:Y:S01]  /*1000*/  HGMMA.64x64x16.F32.BF16 R24, gdesc[UR12], R24, gsb0 ;  /* 0x00e000000c1879f0 */ /* 0x000fe20008001818 */
[----:B------:R-:W-:Y:S01]  /*1010*/  R2UR UR14, R14 ;  /* 0x000000000e0e72ca */ /* 0x000fe200000e0000 */
[----:B------:R-:W-:Y:S01]  /*1020*/  IMAD.MOV.U32 R14, RZ, RZ, R12 ;  /* 0x000000ffff0e7224 */ /* 0x000fe200078e000c */
[----:B------:R-:W-:Y:S01]  /*1030*/  R2UR UR15, R15 ;  /* 0x000000000f0f72ca */ /* 0x000fe200000e0000 */
[----:B------:R-:W-:Y:S01]  /*1040*/  IMAD.MOV.U32 R15, RZ, RZ, R13 ;  /* 0x000000ffff0f7224 */ /* 0x000fe200078e000d */
[----:B------:R-:W-:Y:S02]  /*1050*/  ULOP3.LUT UR12, UR16, 0x1000000, URZ, 0xfc, !UPT ;  /* 0x01000000100c7892 */ /* 0x000fe4000f8efc3f */
[----:B------:R-:W-:Y:S01]  /*1060*/  IADD3 R14, P0, R14, UR11, RZ ;  /* 0x0000000b0e0e7c10 */ /* 0x000fe2000ff1e0ff */
[----:B------:R-:W-:Y:S02]  /*1070*/  ULOP3.LUT UR13, UR17, 0x80000020, URZ, 0xfc, !UPT ;  /* 0x80000020110d7892 */ /* 0x000fe4000f8efc3f */
[----:B------:R-:W-:Y:S01]  /*1080*/  UIADD3.64 UR16, UR16, UR8, URZ ;  /* 0x0000000810107297 */ /* 0x000fe2000fffe03f */
[----:B------:R-:W-:Y:S01]  /*1090*/  R2UR UR18, R14 ;  /* 0x000000000e1272ca */ /* 0x000fe200000e0000 */
[----:B------:R-:W-:Y:S01]  /*10a0*/  VIADD R14, R9, 0x20 ;  /* 0x00000020090e7836 */ /* 0x000fe20000000000 */
[----:B------:R-:W-:Y:S01]  /*10b0*/  IADD3.X R15, R15, UR5, RZ, P0, !PT ;  /* 0x000000050f0f7c10 */ /* 0x000fe200087fe4ff */
[----:B------:R-:W-:Y:S01]  /*10c0*/  UMOV UR11, UR4 ;  /* 0x00000004000b7c82 */ /* 0x000fe20008000000 */
[----:B------:R-:W-:-:S02]  /*10d0*/  UMOV UR5, URZ ;  /* 0x0000003f00057c82 */ /* 0x000fc40008000000 */
[----:B------:R-:W-:Y:S01]  /*10e0*/  ISETP.GE.U32.AND P0, PT, R14, 0xba0, PT ;  /* 0x00000ba00e00780c */ /* 0x000fe20003f06070 */
[----:B------:R-:W-:Y:S01]  /*10f0*/  IMAD.MOV.U32 R14, RZ, RZ, R57 ;  /* 0x000000ffff0e7224 */ /* 0x000fe200078e0039 */
[----:B------:R-:W-:Y:S01]  /*1100*/  R2UR UR19, R15 ;  /* 0x000000000f1372ca */ /* 0x000fe200000e0000 */
[----:B------:R-:W-:Y:S01]  /*1110*/  IMAD.MOV.U32 R15, RZ, RZ, R60 ;  /* 0x000000ffff0f7224 */ /* 0x000fe200078e003c */
[----:B------:R-:W-:Y:S02]  /*1120*/  WARPGROUP.DEPBAR.LE gsb0, 0x1 ;  /* 0x00008000000079c5 */ /* 0x000fe40000010100 */
[----:B------:R-:W-:Y:S07]  /*1130*/  BAR.SYNC.DEFER_BLOCKING 0x0 ;  /* 0x0000000000007b1d */ /* 0x000fee0000010000 */
[----:B------:R-:W-:Y:S01]  /*1140*/  @!PT LDS RZ, [RZ] ;  /* 0x00000000fffff984 */ /* 0x000fe20000000800 */
[----:B------:R-:W-:Y:S01]  /*1150*/  @!PT LDS RZ, [RZ] ;  /* 0x00000000fffff984 */ /* 0x000fe20000000800 */
[----:B------:R-:W-:Y:S01]  /*1160*/  @!PT LDS RZ, [RZ] ;  /* 0x00000000fffff984 */ /* 0x000fe20000000800 */
[----:B------:R2:W-:Y:S04]  /*1170*/  LDGSTS.E.BYPASS.128 [R17], desc[UR20][R14.64], !P0 ;  /* 0x000000000e117fae */ /* 0x0005e8000c101c54 */
[----:B------:R-:W0:Y:S01]  /*1180*/  LDGDEPBAR ;  /* 0x00000000000079af */ /* 0x000e220000000000 */
[----:B--2---:R-:W-:-:S05]  /*1190*/  IMAD.MOV.U32 R17, RZ, RZ, R58 ;  /* 0x000000ffff117224 */ /* 0x004fca00078e003a */
[----:B------:R2:W-:Y:S02]  /*11a0*/  LDGSTS.E.BYPASS.128 [R19], desc[UR20][R16.64], !P0 ;  /* 0x0000000010137fae */ /* 0x0005e4000c101c54 */
[----:B--2---:R-:W-:-:S05]  /*11b0*/  IMAD.MOV.U32 R19, RZ, RZ, R61 ;  /* 0x000000ffff137224 */ /* 0x004fca00078e003d */
[----:B------:R2:W-:Y:S01]  /*11c0*/  LDGSTS.E.BYPASS.128 [R23], desc[UR20][R18.64], !P0 ;  /* 0x0000000012177fae */ /* 0x0005e2000c101c54 */
[----:B------:R-:W-:-:S03]  /*11d0*/  ISETP.GE.U32.AND P0, PT, R56, 0xba0, PT ;  /* 0x00000ba03800780c */ /* 0x000fc60003f06070 */
[----:B------:R-:W0:Y:S01]  /*11e0*/  LDGDEPBAR ;  /* 0x00000000000079af */ /* 0x000e220000000000 */
[----:B--2---:R-:W-:-:S05]  /*11f0*/  VIADD R23, R59, 0x1 ;  /* 0x000000013b177836 */ /* 0x004fca0000000000 */
[----:B------:R-:W-:-:S04]  /*1200*/  ISETP.GE.AND P1, PT, R23, 0x4, PT ;  /* 0x000000041700780c */ /* 0x000fc80003f26270 */
[----:B------:R-:W-:-:S04]  /*1210*/  SEL R23, R23, RZ, !P1 ;  /* 0x000000ff17177207 */ /* 0x000fc80004800000 */
[C---:B------:R-:W-:Y:S01]  /*1220*/  LEA R56, R23.reuse, UR22, 0xd ;  /* 0x0000001617387c11 */ /* 0x040fe2000f8e68ff */
[----:B------:R-:W-:Y:S01]  /*1230*/  IMAD R57, R23, 0x1000, R8 ;  /* 0x0000100017397824 */ /* 0x000fe200078e0208 */
[----:B------:R-:W-:-:S04]  /*1240*/  DEPBAR.LE SB0, 0x4 ;  /* 0x000081000000791a */ /* 0x000fc80000000000 */
[----:B------:R-:W-:Y:S01]  /*1250*/  BAR.SYNC.DEFER_BLOCKING 0x0 ;  /* 0x0000000000007b1d */ /* 0x000fe20000010000 */
[--C-:B------:R-:W-:Y:S02]  /*1260*/  IMAD R59, R5, 0x2, R56.reuse ;  /* 0x00000002053b7824 */ /* 0x100fe400078e0238 */
[----:B------:R-:W-:Y:S02]  /*1270*/  IMAD R61, R6, 0x2, R56 ;  /* 0x00000002063d7824 */ /* 0x000fe400078e0238 */
[----:B------:R-:W-:Y:S02]  /*1280*/  IMAD.MOV.U32 R56, RZ, RZ, R10 ;  /* 0x000000ffff387224 */ /* 0x000fe400078e000a */
[----:B------:R-:W-:-:S05]  /*1290*/  VIADD R23, R23, 0x1 ;  /* 0x0000000117177836 */ /* 0x000fca0000000000 */
[----:B------:R-:W-:-:S04]  /*12a0*/  ISETP.GE.AND P1, PT, R23, 0x4, PT ;  /* 0x000000041700780c */ /* 0x000fc80003f26270 */
[----:B------:R-:W-:Y:S01]  /*12b0*/  SEL R23, R23, RZ, !P1 ;  /* 0x000000ff17177207 */ /* 0x000fe20004800000 */
[----:B------:R-:W-:-:S06]  /*12c0*/  WARPGROUP.ARRIVE ;  /* 0x00000000000079c5 */ /* 0x000fcc0000000000 */
[----:B------:R-:W-:Y:S04]  /*12d0*/  HGMMA.64x64x16.F32.BF16 R24, gdesc[UR12], R24 ;  /* 0x00e000000c1879f0 */ /* 0x000fe80008701818 */
[----:B------:R-:W-:Y:S03]  /*12e0*/  HGMMA.64x64x16.F32.BF16 R24, gdesc[UR16], R24, gsb0 ;  /* 0x00e00000101879f0 */ /* 0x000fe60008001818 */
[----:B------:R-:W-:Y:S02]  /*12f0*/  WARPGROUP.DEPBAR.LE gsb0, 0x1 ;  /* 0x00008000000079c5 */ /* 0x000fe40000010100 */
[----:B------:R-:W-:Y:S06]  /*1300*/  BAR.SYNC.DEFER_BLOCKING 0x0 ;  /* 0x0000000000007b1d */ /* 0x000fec0000010000 */
[----:B------:R-:W-:Y:S01]  /*1310*/  @!PT LDS RZ, [RZ] ;  /* 0x00000000fffff984 */ /* 0x000fe20000000800 */
[----:B------:R-:W-:Y:S01]  /*1320*/  @!PT LDS RZ, [RZ] ;  /* 0x00000000fffff984 */ /* 0x000fe20000000800 */
[----:B------:R-:W-:Y:S01]  /*1330*/  @!PT LDS RZ, [RZ] ;  /* 0x00000000fffff984 */ /* 0x000fe20000000800 */
[----:B------:R2:W-:Y:S04]  /*1340*/  LDGSTS.E.BYPASS.128 [R57], desc[UR20][R14.64+0x40], !P0 ;  /* 0x000000400e397fae */ /* 0x0005e8000c101c54 */
[----:B------:R-:W0:Y:S04]  /*1350*/  LDGDEPBAR ;  /* 0x00000000000079af */ /* 0x000e280000000000 */
[----:B------:R3:W-:Y:S04]  /*1360*/  LDGSTS.E.BYPASS.128 [R59], desc[UR20][R16.64+0x40], !P0 ;  /* 0x00000040103b7fae */ /* 0x0007e8000c101c54 */
[----:B------:R4:W-:Y:S01]  /*1370*/  LDGSTS.E.BYPASS.128 [R61], desc[UR20][R18.64+0x40], !P0 ;  /* 0x00000040123d7fae */ /* 0x0009e2000c101c54 */
[----:B--2---:R-:W-:Y:S01]  /*1380*/  IMAD.MOV.U32 R57, RZ, RZ, R11 ;  /* 0x000000ffff397224 */ /* 0x004fe200078e000b */
[----:B------:R-:W-:Y:S01]  /*1390*/  IADD3 R56, P0, R56, UR11, RZ ;  /* 0x0000000b38387c10 */ /* 0x000fe2000ff1e0ff */
[----:B------:R-:W-:Y:S01]  /*13a0*/  UMOV UR11, UR5 ;  /* 0x00000005000b7c82 */ /* 0x000fe20008000000 */
[----:B------:R-:W0:Y:S02]  /*13b0*/  LDGDEPBAR ;  /* 0x00000000000079af */ /* 0x000e240000000000 */
[----:B------:R-:W-:Y:S01]  /*13c0*/  IADD3.X R57, R57, UR11, RZ, P0, !PT ;  /* 0x0000000b39397c10 */ /* 0x000fe200087fe4ff */
[----:B------:R-:W-:Y:S01]  /*13d0*/  UMOV UR11, UR4 ;  /* 0x00000004000b7c82 */ /* 0x000fe20008000000 */
[----:B------:R-:W-:Y:S01]  /*13e0*/  ULEA UR4, UR10, UR6, 0xc ;  /* 0x000000060a047291 */ /* 0x000fe2000f8e603f */
[----:B------:R-:W-:Y:S01]  /*13f0*/  R2UR UR14, R56 ;  /* 0x00000000380e72ca */ /* 0x000fe200000e0000 */
[----:B------:R-:W-:Y:S01]  /*1400*/  IMAD.MOV.U32 R56, RZ, RZ, R12 ;  /* 0x000000ffff387224 */ /* 0x000fe200078e000c */
[----:B------:R-:W-:Y:S01]  /*1410*/  R2UR UR15, R57 ;  /* 0x00000000390f72ca */ /* 0x000fe200000e0000 */
[----:B------:R-:W-:Y:S01]  /*1420*/  USHF.R.U32.HI UR4, URZ, 0x4, UR4 ;  /* 0x000000043f047899 */ /* 0x000fe20008011604 */
[----:B------:R-:W-:-:S02]  /*1430*/  IMAD.MOV.U32 R57, RZ, RZ, R13 ;  /* 0x000000ffff397224 */ /* 0x000fc400078e000d */
[----:B------:R-:W-:Y:S01]  /*1440*/  IADD3 R56, P0, R56, UR11, RZ ;  /* 0x0000000b38387c10 */ /* 0x000fe2000ff1e0ff */
[----:B------:R-:W-:-:S03]  /*1450*/  ULOP3.LUT UR4, UR4, 0x3fff, URZ, 0xc0, !UPT ;  /* 0x00003fff04047892 */ /* 0x000fc6000f8ec03f */
[----:B------:R-:W-:Y:S01]  /*1460*/  IADD3.X R57, R57, UR5, RZ, P0, !PT ;  /* 0x0000000539397c10 */ /* 0x000fe200087fe4ff */
[----:B------:R-:W-:Y:S01]  /*1470*/  UIADD3 UR16, UP0, UR7, UR4, URZ ;  /* 0x0000000407107290 */ /* 0x000fe2000ff1e03f */
[----:B------:R-:W-:Y:S01]  /*1480*/  R2UR UR18, R56 ;  /* 0x00000000381272ca */ /* 0x000fe200000e0000 */
[----:B------:R-:W-:Y:S01]  /*1490*/  VIADD R56, R9, 0x60 ;  /* 0x0000006009387836 */ /* 0x000fe20000000000 */
[----:B------:R-:W-:Y:S01]  /*14a0*/  R2UR UR19, R57 ;  /* 0x00000000391372ca */ /* 0x000fe200000e0000 */
[----:B------:R-:W-:Y:S01]  /*14b0*/  UIADD3.X UR17, URZ, URZ, URZ, UP0, !UPT ;  /* 0x0000003f3f117290 */ /* 0x000fe200087fe43f */
[----:B------:R-:W-:Y:S01]  /*14c0*/  IMAD R57, R23, 0x1000, R8 ;  /* 0x0000100017397824 */ /* 0x000fe200078e0208 */
[----:B------:R-:W-:Y:S01]  /*14d0*/  ULOP3.LUT UR12, UR16, 0x1000000, URZ, 0xfc, !UPT ;  /* 0x01000000100c7892 */ /* 0x000fe2000f8efc3f */
[----:B------:R-:W-:Y:S01]  /*14e0*/  ISETP.GE.U32.AND P0, PT, R56, 0xba0, PT ;  /* 0x00000ba03800780c */ /* 0x000fe20003f06070 */
[----:B------:R-:W-:-:S04]  /*14f0*/  DEPBAR.LE SB0, 0x4 ;  /* 0x000081000000791a */ /* 0x000fc80000000000 */
[----:B------:R-:W-:Y:S01]  /*1500*/  BAR.SYNC.DEFER_BLOCKING 0x0 ;  /* 0x0000000000007b1d */ /* 0x000fe20000010000 */
[----:B------:R-:W-:Y:S01]  /*1510*/  ULOP3.LUT UR13, UR17, 0x80000020, URZ, 0xfc, !UPT ;  /* 0x80000020110d7892 */ /* 0x000fe2000f8efc3f */
[C---:B------:R-:W-:Y:S01]  /*1520*/  LEA R56, R23.reuse, UR22, 0xd ;  /* 0x0000001617387c11 */ /* 0x040fe2000f8e68ff */
[----:B------:R-:W-:Y:S01]  /*1530*/  UIADD3.64 UR16, UR16, UR8, URZ ;  /* 0x0000000810107297 */ /* 0x000fe2000fffe03f */
[----:B------:R-:W-:Y:S01]  /*1540*/  VIADD R23, R23, 0x1 ;  /* 0x0000000117177836 */ /* 0x000fe20000000000 */
[----:B------:R-:W-:Y:S01]  /*1550*/  UIADD3 UR4, UR10, 0x1, URZ ;  /* 0x000000010a047890 */ /* 0x000fe2000fffe03f */
[----:B------:R-:W-:Y:S01]  /*1560*/  VIADD R9, R9, 0x80 ;  /* 0x0000008009097836 */ /* 0x000fe20000000000 */
[----:B------:R-:W-:Y:S01]  /*1570*/  UMOV UR5, URZ ;  /* 0x0000003f00057c82 */ /* 0x000fe20008000000 */
[--C-:B---3--:R-:W-:Y:S01]  /*1580*/  IMAD R59, R5, 0x2, R56.reuse ;  /* 0x00000002053b7824 */ /* 0x108fe200078e0238 */
[----:B------:R-:W-:Y:S01]  /*1590*/  UISETP.GE.AND UP0, UPT, UR4, 0x4, UPT ;  /* 0x000000040400788c */ /* 0x000fe2000bf06270 */
[----:B----4-:R-:W-:-:S02]  /*15a0*/  IMAD R61, R6, 0x2, R56 ;  /* 0x00000002063d7824 */ /* 0x010fc400078e0238 */
[----:B------:R-:W-:Y:S01]  /*15b0*/  IMAD.MOV.U32 R56, RZ, RZ, R10 ;  /* 0x000000ffff387224 */ /* 0x000fe200078e000a */
[----:B------:R-:W-:-:S06]  /*15c0*/  WARPGROUP.ARRIVE ;  /* 0x00000000000079c5 */ /* 0x000fcc0000000000 */
[----:B------:R-:W-:Y:S04]  /*15d0*/  HGMMA.64x64x16.F32.BF16 R24, gdesc[UR12], R24 ;  /* 0x00e000000c1879f0 */ /* 0x000fe80008701818 */
[----:B------:R-:W-:Y:S01]  /*15e0*/  HGMMA.64x64x16.F32.BF16 R24, gdesc[UR16], R24, gsb0 ;  /* 0x00e00000101879f0 */ /* 0x000fe20008001818 */
[----:B------:R-:W-:-:S04]  /*15f0*/  USEL UR18, UR4, URZ, !UP0 ;  /* 0x0000003f04127287 */ /* 0x000fc8000c000000 */
[----:B------:R-:W-:-:S04]  /*1600*/  ULEA UR4, UR18, UR22, 0xd ;  /* 0x0000001612047291 */ /* 0x000fc8000f8e683f */
[----:B------:R-:W-:-:S04]  /*1610*/  USHF.R.U32.HI UR4, URZ, 0x4, UR4 ;  /* 0x000000043f047899 */ /* 0x000fc80008011604 */
[----:B------:R-:W-:-:S07]  /*1620*/  ULOP3.LUT UR4, UR4, 0x3fff, URZ, 0xc0, !UPT ;  /* 0x00003fff04047892 */ /* 0x000fce000f8ec03f */
[----:B------:R-:W-:Y:S01]  /*1630*/  UMOV UR10, UR4 ;  /* 0x00000004000a7c82 */ /* 0x000fe20008000000 */
        /* <DEDUP_REMOVED lines=9> */
[----:B------:R-:W-:Y:S01]  /*16d0*/  IADD3 R56, P0, R56, UR10, RZ ;  /* 0x0000000a38387c10 */ /* 0x000fe2000ff1e0ff */
[----:B------:R-:W-:-:S02]  /*16e0*/  UMOV UR10, UR5 ;  /* 0x00000005000a7c82 */ /* 0x000fc40008000000 */
[----:B------:R-:W0:Y:S01]  /*16f0*/  LDGDEPBAR ;  /* 0x00000000000079af */ /* 0x000e220000000000 */
[----:B--2---:R-:W-:Y:S01]  /*1700*/  IADD3.X R57, R11, UR10, RZ, P0, !PT ;  /* 0x0000000a0b397c10 */ /* 0x004fe200087fe4ff */
[----:B------:R-:W-:Y:S01]  /*1710*/  ULEA UR10, UR18, UR6, 0xc ;  /* 0x00000006120a7291 */ /* 0x000fe2000f8e603f */
[----:B------:R-:W-:Y:S01]  /*1720*/  R2UR UR14, R56 ;  /* 0x00000000380e72ca */ /* 0x000fe200000e0000 */
[----:B------:R-:W-:Y:S01]  /*1730*/  IMAD.MOV.U32 R56, RZ, RZ, R12 ;  /* 0x000000ffff387224 */ /* 0x000fe200078e000c */
[----:B------:R-:W-:Y:S01]  /*1740*/  R2UR UR15, R57 ;  /* 0x00000000390f72ca */ /* 0x000fe200000e0000 */
[----:B------:R-:W-:-:S04]  /*1750*/  USHF.R.U32.HI UR10, URZ, 0x4, UR10 ;  /* 0x000000043f0a7899 */ /* 0x000fc8000801160a */
[----:B------:R-:W-:-:S04]  /*1760*/  ULOP3.LUT UR10, UR10, 0x3fff, URZ, 0xc0, !UPT ;  /* 0x00003fff0a0a7892 */ /* 0x000fc8000f8ec03f */
[----:B------:R-:W-:-:S03]  /*1770*/  UIADD3 UR16, UP0, UR7, UR10, URZ ;  /* 0x0000000a07107290 */ /* 0x000fc6000ff1e03f */
[----:B------:R-:W-:Y:S01]  /*1780*/  UMOV UR7, UR4 ;  /* 0x0000000400077c82 */ /* 0x000fe20008000000 */
[----:B------:R-:W-:Y:S01]  /*1790*/  UIADD3.X UR17, URZ, URZ, URZ, UP0, !UPT ;  /* 0x0000003f3f117290 */ /* 0x000fe200087fe43f */
[----:B------:R-:W-:Y:S01]  /*17a0*/  IADD3 R56, P0, R56, UR7, RZ ;  /* 0x0000000738387c10 */ /* 0x000fe2000ff1e0ff */
[----:B------:R-:W-:Y:S02]  /*17b0*/  ULOP3.LUT UR12, UR16, 0x1000000, URZ, 0xfc, !UPT ;  /* 0x01000000100c7892 */ /* 0x000fe4000f8efc3f */
[----:B------:R-:W-:Y:S01]  /*17c0*/  ULOP3.LUT UR13, UR17, 0x80000020, URZ, 0xfc, !UPT ;  /* 0x80000020110d7892 */ /* 0x000fe2000f8efc3f */
[----:B------:R-:W-:Y:S01]  /*17d0*/  IADD3.X R57, R13, UR5, RZ, P0, !PT ;  /* 0x000000050d397c10 */ /* 0x000fe200087fe4ff */
[----:B------:R-:W-:-:S04]  /*17e0*/  DEPBAR.LE SB0, 0x4 ;  /* 0x000081000000791a */ /* 0x000fc80000000000 */
[----:B------:R-:W-:Y:S01]  /*17f0*/  BAR.SYNC.DEFER_BLOCKING 0x0 ;  /* 0x0000000000007b1d */ /* 0x000fe20000010000 */
[----:B------:R-:W-:Y:S01]  /*1800*/  R2UR UR10, R56 ;  /* 0x00000000380a72ca */ /* 0x000fe200000e0000 */
[----:B------:R-:W-:Y:S01]  /*1810*/  UIADD3.64 UR8, UR16, UR8, URZ ;  /* 0x0000000810087297 */ /* 0x000fe2000fffe03f */
[----:B------:R-:W-:Y:S02]  /*1820*/  R2UR UR11, R57 ;  /* 0x00000000390b72ca */ /* 0x000fe400000e0000 */
[C---:B------:R-:W-:Y:S01]  /*1830*/  ISETP.GE.AND P0, PT, R23.reuse, 0x4, PT ;  /* 0x000000041700780c */ /* 0x040fe20003f06270 */
[----:B------:R-:W-:Y:S01]  /*1840*/  UMOV UR4, UR18 ;  /* 0x0000001200047c82 */ /* 0x000fe20008000000 */
[----:B------:R-:W-:Y:S02]  /*1850*/  IADD3 R56, P1, R18, 0x100, RZ ;  /* 0x0000010012387810 */ /* 0x000fe40007f3e0ff */
[----:B---3--:R-:W-:Y:S02]  /*1860*/  SEL R59, R23, RZ, !P0 ;  /* 0x000000ff173b7207 */ /* 0x008fe40004000000 */
[----:B------:R-:W-:Y:S01]  /*1870*/  ISETP.GE.U32.AND P0, PT, R9, 0xba0, PT ;  /* 0x00000ba00900780c */ /* 0x000fe20003f06070 */
[----:B----4-:R-:W-:Y:S01]  /*1880*/  IMAD.X R61, RZ, RZ, R19, P1 ;  /* 0x000000ffff3d7224 */ /* 0x010fe200008e0613 */
[----:B------:R-:W-:-:S02]  /*1890*/  LEA R11, R59, UR22, 0xd ;  /* 0x000000163b0b7c11 */ /* 0x000fc4000f8e68ff */
[----:B------:R-:W-:-:S03]  /*18a0*/  IADD3 R57, P3, R14, 0x100, RZ ;  /* 0x000001000e397810 */ /* 0x000fc60007f7e0ff */
[--C-:B------:R-:W-:Y:S02]  /*18b0*/  IMAD R13, R5, 0x2, R11.reuse ;  /* 0x00000002050d7824 */ /* 0x100fe400078e020b */
[----:B------:R-:W-:Y:S02]  /*18c0*/  IMAD R23, R6, 0x2, R11 ;  /* 0x0000000206177824 */ /* 0x000fe400078e020b */
[----:B------:R-:W-:Y:S01]  /*18d0*/  IMAD R11, R59, 0x1000, R8 ;  /* 0x000010003b0b7824 */ /* 0x000fe200078e0208 */
[----:B------:R-:W-:Y:S01]  /*18e0*/  WARPGROUP.ARRIVE ;  /* 0x00000000000079c5 */ /* 0x000fe20000000000 */
[----:B------:R-:W-:-:S05]  /*18f0*/  IMAD.X R60, RZ, RZ, R15, P3 ;  /* 0x000000ffff3c7224 */ /* 0x000fca00018e060f */
[----:B------:R-:W-:Y:S04]  /*1900*/  HGMMA.64x64x16.F32.BF16 R24, gdesc[UR12], R24 ;  /* 0x00e000000c1879f0 */ /* 0x000fe80008701818 */
[----:B------:R-:W-:Y:S03]  /*1910*/  HGMMA.64x64x16.F32.BF16 R24, gdesc[UR8], R24, gsb0 ;  /* 0x00e00000081879f0 */ /* 0x000fe60008001818 */
[----:B------:R-:W-:Y:S02]  /*1920*/  WARPGROUP.DEPBAR.LE gsb0, 0x1 ;  /* 0x00008000000079c5 */ /* 0x000fe40000010100 */
[----:B------:R-:W-:Y:S06]  /*1930*/  BAR.SYNC.DEFER_BLOCKING 0x0 ;  /* 0x0000000000007b1d */ /* 0x000fec0000010000 */
[----:B------:R-:W-:Y:S01]  /*1940*/  @!PT LDS RZ, [RZ] ;  /* 0x00000000fffff984 */ /* 0x000fe20000000800 */
[----:B------:R-:W-:Y:S01]  /*1950*/  @!PT LDS RZ, [RZ] ;  /* 0x00000000fffff984 */ /* 0x000fe20000000800 */
[----:B------:R-:W-:Y:S01]  /*1960*/  @!PT LDS RZ, [RZ] ;  /* 0x00000000fffff984 */ /* 0x000fe20000000800 */
[----:B------:R-:W-:Y:S04]  /*1970*/  LDGSTS.E.BYPASS.128 [R11], desc[UR20][R14.64+0xc0], !P0 ;  /* 0x000000c00e0b7fae */ /* 0x000fe8000c101c54 */
[----:B------:R-:W0:Y:S04]  /*1980*/  LDGDEPBAR ;  /* 0x00000000000079af */ /* 0x000e280000000000 */
[----:B------:R-:W-:Y:S04]  /*1990*/  LDGSTS.E.BYPASS.128 [R13], desc[UR20][R16.64+0xc0], !P0 ;  /* 0x000000c0100d7fae */ /* 0x000fe8000c101c54 */
[----:B------:R2:W-:Y:S01]  /*19a0*/  LDGSTS.E.BYPASS.128 [R23], desc[UR20][R18.64+0xc0], !P0 ;  /* 0x000000c012177fae */ /* 0x0005e2000c101c54 */
[----:B------:R-:W-:-:S03]  /*19b0*/  ISETP.GE.U32.AND P0, PT, R9, 0xbe0, PT ;  /* 0x00000be00900780c */ /* 0x000fc60003f06070 */
[----:B------:R-:W0:Y:S01]  /*19c0*/  LDGDEPBAR ;  /* 0x00000000000079af */ /* 0x000e220000000000 */
[----:B--2---:R-:W-:-:S05]  /*19d0*/  IADD3 R23, P2, R16, 0x100, RZ ;  /* 0x0000010010177810 */ /* 0x004fca0007f5e0ff */
[----:B------:R-:W-:-:S04]  /*19e0*/  IMAD.X R58, RZ, RZ, R17, P2 ;  /* 0x000000ffff3a7224 */ /* 0x000fc800010e0611 */
[----:B------:R-:W-:Y:S05]  /*19f0*/  @!P0 BRA `(.L_x_0) ;  /* 0xfffffff0004c8947 */ /* 0x000fea000383ffff */
[----:B------:R-:W-:Y:S02]  /*1a00*/  WARPGROUP.DEPBAR.LE gsb0, 0x0 ;  /* 0x00008000000079c5 */ /* 0x000fe40000010000 */
[----:B------:R-:W-:-:S04]  /*1a10*/  DEPBAR.LE SB0, 0x0 ;  /* 0x000080000000791a */ /* 0x000fc80000000000 */
[C---:B------:R-:W-:Y:S01]  /*1a20*/  IMAD.SHL.U32 R6, R22.reuse, 0x10, RZ ;  /* 0x0000001016067824 */ /* 0x040fe200078e00ff */
[----:B------:R-:W-:Y:S01]  /*1a30*/  SHF.R.U32.HI R5, RZ, 0x1, R2 ;  /* 0x00000001ff057819 */ /* 0x000fe20000011602 */
[----:B------:R-:W-:Y:S01]  /*1a40*/  IMAD.SHL.U32 R22, R22, 0x2, RZ ;  /* 0x0000000216167824 */ /* 0x000fe200078e00ff */
[----:B------:R-:W-:Y:S02]  /*1a50*/  F2FP.BF16.F32.PACK_AB R24, R25, R24 ;  /* 0x000000181918723e */ /* 0x000fe400000010ff */
[----:B------:R-:W-:Y:S02]  /*1a60*/  LOP3.LUT R9, R6, 0x30, RZ, 0xc0, !PT ;  /* 0x0000003006097812 */ /* 0x000fe400078ec0ff */
[----:B------:R-:W-:Y:S02]  /*1a70*/  LOP3.LUT R6, R5, 0x48, RZ, 0xc0, !PT ;  /* 0x0000004805067812 */ /* 0x000fe400078ec0ff */
[----:B------:R-:W-:Y:S02]  /*1a80*/  LOP3.LUT R9, R9, 0xf, R2, 0xf8, !PT ;  /* 0x0000000f09097812 */ /* 0x000fe400078ef802 */
[----:B------:R-:W-:-:S02]  /*1a90*/  F2FP.BF16.F32.PACK_AB R25, R27, R26 ;  /* 0x0000001a1b19723e */ /* 0x000fc400000010ff */
[----:B------:R-:W-:Y:S01]  /*1aa0*/  F2FP.BF16.F32.PACK_AB R32, R33, R32 ;  /* 0x000000202120723e */ /* 0x000fe200000010ff */
[----:B------:R-:W-:Y:S01]  /*1ab0*/  IMAD R6, R9, 0x88, R6 ;  /* 0x0000008809067824 */ /* 0x000fe200078e0206 */
[----:B------:R-:W-:Y:S02]  /*1ac0*/  F2FP.BF16.F32.PACK_AB R26, R29, R28 ;  /* 0x0000001c1d1a723e */ /* 0x000fe400000010ff */
[----:B------:R-:W-:Y:S02]  /*1ad0*/  F2FP.BF16.F32.PACK_AB R27, R31, R30 ;  /* 0x0000001e1f1b723e */ /* 0x000fe400000010ff */
[----:B------:R-:W-:Y:S02]  /*1ae0*/  F2FP.BF16.F32.PACK_AB R33, R35, R34 ;  /* 0x000000222321723e */ /* 0x000fe400000010ff */
[----:B------:R-:W-:Y:S02]  /*1af0*/  F2FP.BF16.F32.PACK_AB R40, R41, R40 ;  /* 0x000000282928723e */ /* 0x000fe400000010ff */
[----:B------:R-:W-:Y:S01]  /*1b00*/  LEA R6, R6, UR6, 0x1 ;  /* 0x0000000606067c11 */ /* 0x000fe2000f8e08ff */
[----:B------:R-:W-:Y:S01]  /*1b10*/  BAR.SYNC.DEFER_BLOCKING 0x0 ;  /* 0x0000000000007b1d */ /* 0x000fe20000010000 */
[----:B------:R-:W-:-:S02]  /*1b20*/  F2FP.BF16.F32.PACK_AB R34, R37, R36 ;  /* 0x000000242522723e */ /* 0x000fc400000010ff */
[----:B------:R-:W-:Y:S02]  /*1b30*/  F2FP.BF16.F32.PACK_AB R35, R39, R38 ;  /* 0x000000262723723e */ /* 0x000fe400000010ff */
[----:B------:R-:W-:Y:S02]  /*1b40*/  F2FP.BF16.F32.PACK_AB R41, R43, R42 ;  /* 0x0000002a2b29723e */ /* 0x000fe400000010ff */
[----:B------:R-:W-:Y:S02]  /*1b50*/  F2FP.BF16.F32.PACK_AB R48, R49, R48 ;  /* 0x000000303130723e */ /* 0x000fe400000010ff */
[----:B------:R-:W-:Y:S02]  /*1b60*/  F2FP.BF16.F32.PACK_AB R42, R45, R44 ;  /* 0x0000002c2d2a723e */ /* 0x000fe400000010ff */
[----:B------:R-:W-:Y:S02]  /*1b70*/  F2FP.BF16.F32.PACK_AB R43, R47, R46 ;  /* 0x0000002e2f2b723e */ /* 0x000fe400000010ff */
[----:B------:R-:W-:-:S02]  /*1b80*/  F2FP.BF16.F32.PACK_AB R49, R51, R50 ;  /* 0x000000323331723e */ /* 0x000fc400000010ff */
[----:B------:R-:W-:Y:S02]  /*1b90*/  F2FP.BF16.F32.PACK_AB R50, R53, R52 ;  /* 0x000000343532723e */ /* 0x000fe400000010ff */
[----:B------:R-:W-:Y:S02]  /*1ba0*/  F2FP.BF16.F32.PACK_AB R51, R55, R54 ;  /* 0x000000363733723e */ /* 0x000fe400000010ff */
[----:B------:R-:W-:Y:S02]  /*1bb0*/  LOP3.LUT R21, R21, 0xe, R22, 0xf8, !PT ;  /* 0x0000000e15157812 */ /* 0x000fe400078ef816 */
[----:B------:R-:W-:Y:S02]  /*1bc0*/  LOP3.LUT R2, R4, 0x78, RZ, 0xc0, !PT ;  /* 0x0000007804027812 */ /* 0x000fe400078ec0ff */
[----:B------:R-:W-:Y:S01]  /*1bd0*/  LOP3.LUT R4, R3, 0x78, R4, 0xf8, !PT ;  /* 0x0000007803047812 */ /* 0x000fe200078ef804 */
[----:B------:R2:W-:Y:S01]  /*1be0*/  STSM.16.M88.4 [R6], R24 ;  /* 0x0000001806007844 */ /* 0x0005e20000000200 */
[----:B------:R-:W-:Y:S01]  /*1bf0*/  LOP3.LUT R3, R7, 0x10, RZ, 0xfc, !PT ;  /* 0x0000001007037812 */ /* 0x000fe200078efcff */
[----:B------:R-:W-:Y:S01]  /*1c00*/  IMAD R2, R21, 0x88, R2 ;  /* 0x0000008815027824 */ /* 0x000fe200078e0202 */
[----:B------:R-:W-:Y:S01]  /*1c10*/  ISETP.GE.AND P0, PT, R4, 0x3000, PT ;  /* 0x000030000400780c */ /* 0x000fe20003f06270 */
[----:B------:R-:W-:Y:S01]  /*1c20*/  STSM.16.M88.4 [R6+0x20], R32 ;  /* 0x0000202006007844 */ /* 0x000fe20000000200 */
[----:B------:R-:W3:Y:S01]  /*1c30*/  LDC.64 R20, c[0x0][0x220] ;  /* 0x00008800ff147b82 */ /* 0x000ee20000000a00 */
[C---:B------:R-:W-:Y:S01]  /*1c40*/  LOP3.LUT R5, R7.reuse, 0x20, RZ, 0xfc, !PT ;  /* 0x0000002007057812 */ /* 0x040fe200078efcff */
[----:B------:R-:W-:Y:S01]  /*1c50*/  IMAD R23, R7, 0x3000, R4 ;  /* 0x0000300007177824 */ /* 0x000fe200078e0204 */
[----:B------:R-:W-:Y:S01]  /*1c60*/  STSM.16.M88.4 [R6+0x40], R40 ;  /* 0x0000402806007844 */ /* 0x000fe20000000200 */
[----:B------:R-:W-:-:S02]  /*1c70*/  LEA R22, R2, UR6, 0x1 ;  /* 0x0000000602167c11 */ /* 0x000fc4000f8e08ff */
[CC--:B------:R-:W-:Y:S01]  /*1c80*/  ISETP.LT.AND P3, PT, R7.reuse, R0.reuse, !P0 ;  /* 0x000000000700720c */ /* 0x0c0fe20004761270 */
[----:B------:R4:W-:Y:S01]  /*1c90*/  STSM.16.M88.4 [R6+0x60], R48 ;  /* 0x0000603006007844 */ /* 0x0009e20000000200 */
[----:B------:R-:W-:Y:S01]  /*1ca0*/  LOP3.LUT R7, R7, 0x30, RZ, 0xfc, !PT ;  /* 0x0000003007077812 */ /* 0x000fe200078efcff */
[----:B------:R-:W-:Y:S01]  /*1cb0*/  BAR.SYNC.DEFER_BLOCKING 0x0 ;  /* 0x0000000000007b1d */ /* 0x000fe20000010000 */
[-C--:B------:R-:W-:Y:S01]  /*1cc0*/  ISETP.LT.AND P2, PT, R3, R0.reuse, !P0 ;  /* 0x000000000300720c */ /* 0x080fe20004741270 */
[----:B--2---:R-:W-:Y:S01]  /*1cd0*/  VIADD R25, R23, 0x60000 ;  /* 0x0006000017197836 */ /* 0x004fe20000000000 */
[-C--:B------:R-:W-:Y:S01]  /*1ce0*/  ISETP.LT.AND P1, PT, R5, R0.reuse, !P0 ;  /* 0x000000000500720c */ /* 0x080fe20004721270 */
[----:B------:R-:W-:Y:S01]  /*1cf0*/  VIADD R5, R23, 0x30000 ;  /* 0x0003000017057836 */ /* 0x000fe20000000000 */
[----:B------:R-:W-:Y:S01]  /*1d00*/  ISETP.LT.AND P0, PT, R7, R0, !P0 ;  /* 0x000000000700720c */ /* 0x000fe20004701270 */
[----:B---3--:R-:W-:-:S04]  /*1d10*/  IMAD.WIDE R2, R23, 0x2, R20 ;  /* 0x0000000217027825 */ /* 0x008fc800078e0214 */
[----:B------:R-:W-:-:S04]  /*1d20*/  IMAD.WIDE R4, R5, 0x2, R20 ;  /* 0x0000000205047825 */ /* 0x000fc800078e0214 */
[----:B----4-:R-:W-:Y:S01]  /*1d30*/  IMAD.WIDE R6, R25, 0x2, R20 ;  /* 0x0000000219067825 */ /* 0x010fe200078e0214 */
[----:B------:R-:W2:Y:S04]  /*1d40*/  LDS.128 R16, [R22] ;  /* 0x0000000016107984 */ /* 0x000ea80000000c00 */
[----:B------:R-:W3:Y:S04]  /*1d50*/  LDS.128 R12, [R22+0x1100] ;  /* 0x00110000160c7984 */ /* 0x000ee80000000c00 */
[----:B------:R-:W4:Y:S04]  /*1d60*/  LDS.128 R8, [R22+0x2200] ;  /* 0x0022000016087984 */ /* 0x000f280000000c00 */
[----:B--2---:R2:W-:Y:S04]  /*1d70*/  @P3 STG.E.128 desc[UR20][R2.64], R16 ;  /* 0x0000001002003986 */ /* 0x0045e8000c101d14 */
[----:B---3--:R2:W-:Y:S04]  /*1d80*/  @P2 STG.E.128 desc[UR20][R4.64], R12 ;  /* 0x0000000c04002986 */ /* 0x0085e8000c101d14 */
[----:B----4-:R2:W-:Y:S01]  /*1d90*/  @P1 STG.E.128 desc[UR20][R6.64], R8 ;  /* 0x0000000806001986 */ /* 0x0105e2000c101d14 */
[----:B------:R-:W-:Y:S05]  /*1da0*/  @!P0 EXIT ;  /* 0x000000000000894d */ /* 0x000fea0003800000 */
[----:B--2---:R-:W1:Y:S01]  /*1db0*/  LDS.128 R4, [R22+0x3300] ;  /* 0x0033000016047984 */ /* 0x004e620000000c00 */
[----:B------:R-:W-:-:S04]  /*1dc0*/  VIADD R23, R23, 0x90000 ;  /* 0x0009000017177836 */ /* 0x000fc80000000000 */
[----:B------:R-:W-:-:S05]  /*1dd0*/  IMAD.WIDE R20, R23, 0x2, R20 ;  /* 0x0000000217147825 */ /* 0x000fca00078e0214 */
[----:B-1----:R-:W-:Y:S01]  /*1de0*/  STG.E.128 desc[UR20][R20.64], R4 ;  /* 0x0000000414007986 */ /* 0x002fe2000c101d14 */
[----:B------:R-:W-:Y:S05]  /*1df0*/  EXIT ;  /* 0x000000000000794d */ /* 0x000fea0003800000 */
.L_x_1:
[----:B------:R-:W-:-:S00]  /*1e00*/  BRA `(.L_x_1) ;  /* 0xfffffffc00fc7947 */ /* 0x000fc0000383ffff */
[----:B------:R-:W-:-:S00]  /*1e10*/  NOP ;  /* 0x0000000000007918 */ /* 0x000fc00000000000 */
        /* <DEDUP_REMOVED lines=14> */
.L_x_2:


//--------------------- .nv.shared.triton_mm      --------------------------
	.section	.nv.shared.triton_mm,"aw",@nobits
	.sectionflags	@""
	.align	16
	.zero		1024


//--------------------- .nv.constant0.triton_mm   --------------------------
	.section	.nv.constant0.triton_mm,"a",@progbits
	.sectionflags	@""
	.align	4
.nv.constant0.triton_mm:
	.zero		556
